	.target	sm_100a

	.elftype	@"ET_EXEC"


//--------------------- .note.nv.tkinfo           --------------------------
	.section	.note.nv.tkinfo,"",@"SHT_NOTE"
	.sectionflags	@"SHF_NOTE_NV_TKINFO"
	.tkinfo
        /*0018*/ 	.word	0x00000081
        /*0030*/ 	.string	""
        /*0030*/ 	.string	"ptxas-blackwell"
        /*0030*/ 	.string	"Cuda compilation tools, release 12.9, V12.9.86"
        /*0030*/ 	.string	"Build cuda_12.9.r12.9/compiler.36037853_0"
        /*0030*/ 	.string	"-v  -suppress-debug-info  -lineinfo  -arch sm_100a "



//--------------------- .note.nv.cuver            --------------------------
	.section	.note.nv.cuver,"",@"SHT_NOTE"
	.sectionflags	@"SHF_NOTE_NV_CUVER"
        /*0018*/ 	.short	0x0001
        /*001a*/ 	.short	0x0064
        /*001c*/ 	.short	0x0001
        /*001e*/ 	.short	0x0000
        /*0020*/ 	.short	0x0001
        /*0022*/ 	.short	0x0000


//--------------------- .nv.info                  --------------------------
	.section	.nv.info,"",@"SHT_CUDA_INFO"
	.align	4


	//----- nvinfo : EIATTR_REGCOUNT
	.align		4
        /*0000*/ 	.byte	0x04, 0x2f
        /*0002*/ 	.short	(.L_4 - .L_3)
	.align		4
.L_3:
        /*0004*/ 	.word	index@(gluon_tcgen05)
        /*0008*/ 	.word	0x00000047


	//----- nvinfo : EIATTR_FRAME_SIZE
	.align		4
.L_4:
        /*000c*/ 	.byte	0x04, 0x11
        /*000e*/ 	.short	(.L_6 - .L_5)
	.align		4
.L_5:
        /*0010*/ 	.word	index@($__internal_2_$__cuda_sm10x_tcgen05_guardrail_trap_unallocated_columns_being_dealloced)
        /*0014*/ 	.word	0x00000000


	//----- nvinfo : EIATTR_FRAME_SIZE
	.align		4
.L_6:
        /*0018*/ 	.byte	0x04, 0x11
        /*001a*/ 	.short	(.L_8 - .L_7)
	.align		4
.L_7:
        /*001c*/ 	.word	index@($__internal_1_$__cuda_sm10x_tcgen05_guardrail_trap_phase_invalid_during_alloc)
        /*0020*/ 	.word	0x00000000


	//----- nvinfo : EIATTR_FRAME_SIZE
	.align		4
.L_8:
        /*0024*/ 	.byte	0x04, 0x11
        /*0026*/ 	.short	(.L_10 - .L_9)
	.align		4
.L_9:
        /*0028*/ 	.word	index@($__internal_0_$__cuda_sm10x_tcgen05_guardrail_trap_col_being_dealloced_not_returned_by_alloc)
        /*002c*/ 	.word	0x00000000


	//----- nvinfo : EIATTR_FRAME_SIZE
	.align		4
.L_10:
        /*0030*/ 	.byte	0x04, 0x11
        /*0032*/ 	.short	(.L_12 - .L_11)
	.align		4
.L_11:
        /*0034*/ 	.word	index@(gluon_tcgen05)
        /*0038*/ 	.word	0x00000000


	//----- nvinfo : EIATTR_MIN_STACK_SIZE
	.align		4
.L_12:
        /*003c*/ 	.byte	0x04, 0x12
        /*003e*/ 	.short	(.L_14 - .L_13)
	.align		4
.L_13:
        /*0040*/ 	.word	index@(gluon_tcgen05)
        /*0044*/ 	.word	0x00000000
.L_14:


//--------------------- .nv.info.gluon_tcgen05    --------------------------
	.section	.nv.info.gluon_tcgen05,"",@"SHT_CUDA_INFO"
	.sectionflags	@""
	.align	4


	//----- nvinfo : EIATTR_CUDA_API_VERSION
	.align		4
        /*0000*/ 	.byte	0x04, 0x37
        /*0002*/ 	.short	(.L_16 - .L_15)
.L_15:
        /*0004*/ 	.word	0x00000081


	//----- nvinfo : EIATTR_KPARAM_INFO
	.align		4
.L_16:
        /*0008*/ 	.byte	0x04, 0x17
        /*000a*/ 	.short	(.L_18 - .L_17)
.L_17:
        /*000c*/ 	.word	0x00000000
        /*0010*/ 	.short	0x000a
        /*0012*/ 	.short	0x0048
        /*0014*/ 	.byte	0x00, 0xf4, 0x21, 0x00


	//----- nvinfo : EIATTR_KPARAM_INFO
	.align		4
.L_18:
        /*0018*/ 	.byte	0x04, 0x17
        /*001a*/ 	.short	(.L_20 - .L_19)
.L_19:
        /*001c*/ 	.word	0x00000000
        /*0020*/ 	.short	0x0009
        /*0022*/ 	.short	0x0040
        /*0024*/ 	.byte	0x00, 0xf4, 0x21, 0x00


	//----- nvinfo : EIATTR_KPARAM_INFO
	.align		4
.L_20:
        /*0028*/ 	.byte	0x04, 0x17
        /*002a*/ 	.short	(.L_22 - .L_21)
.L_21:
        /*002c*/ 	.word	0x00000000
        /*0030*/ 	.short	0x0008
        /*0032*/ 	.short	0x0038
        /*0034*/ 	.byte	0x00, 0xf0, 0x21, 0x00


	//----- nvinfo : EIATTR_KPARAM_INFO
	.align		4
.L_22:
        /*0038*/ 	.byte	0x04, 0x17
        /*003a*/ 	.short	(.L_24 - .L_23)
.L_23:
        /*003c*/ 	.word	0x00000000
        /*0040*/ 	.short	0x0007
        /*0042*/ 	.short	0x0030
        /*0044*/ 	.byte	0x00, 0xf0, 0x21, 0x00


	//----- nvinfo : EIATTR_KPARAM_INFO
	.align		4
.L_24:
        /*0048*/ 	.byte	0x04, 0x17
        /*004a*/ 	.short	(.L_26 - .L_25)
.L_25:
        /*004c*/ 	.word	0x00000000
        /*0050*/ 	.short	0x0006
        /*0052*/ 	.short	0x0028
        /*0054*/ 	.byte	0x00, 0xf0, 0x21, 0x00


	//----- nvinfo : EIATTR_KPARAM_INFO
	.align		4
.L_26:
        /*0058*/ 	.byte	0x04, 0x17
        /*005a*/ 	.short	(.L_28 - .L_27)
.L_27:
        /*005c*/ 	.word	0x00000000
        /*0060*/ 	.short	0x0005
        /*0062*/ 	.short	0x0020
        /*0064*/ 	.byte	0x00, 0xf0, 0x11, 0x00


	//----- nvinfo : EIATTR_KPARAM_INFO
	.align		4
.L_28:
        /*0068*/ 	.byte	0x04, 0x17
        /*006a*/ 	.short	(.L_30 - .L_29)
.L_29:
        /*006c*/ 	.word	0x00000000
        /*0070*/ 	.short	0x0004
        /*0072*/ 	.short	0x001c
        /*0074*/ 	.byte	0x00, 0xf0, 0x11, 0x00


	//----- nvinfo : EIATTR_KPARAM_INFO
	.align		4
.L_30:
        /*0078*/ 	.byte	0x04, 0x17
        /*007a*/ 	.short	(.L_32 - .L_31)
.L_31:
        /*007c*/ 	.word	0x00000000
        /*0080*/ 	.short	0x0003
        /*0082*/ 	.short	0x0018
        /*0084*/ 	.byte	0x00, 0xf0, 0x11, 0x00


	//----- nvinfo : EIATTR_KPARAM_INFO
	.align		4
.L_32:
        /*0088*/ 	.byte	0x04, 0x17
        /*008a*/ 	.short	(.L_34 - .L_33)
.L_33:
        /*008c*/ 	.word	0x00000000
        /*0090*/ 	.short	0x0002
        /*0092*/ 	.short	0x0010
        /*0094*/ 	.byte	0x00, 0xf4, 0x21, 0x00


	//----- nvinfo : EIATTR_KPARAM_INFO
	.align		4
.L_34:
        /*0098*/ 	.byte	0x04, 0x17
        /*009a*/ 	.short	(.L_36 - .L_35)
.L_35:
        /*009c*/ 	.word	0x00000000
        /*00a0*/ 	.short	0x0001
        /*00a2*/ 	.short	0x0008
        /*00a4*/ 	.byte	0x00, 0xf4, 0x21, 0x00


	//----- nvinfo : EIATTR_KPARAM_INFO
	.align		4
.L_36:
        /*00a8*/ 	.byte	0x04, 0x17
        /*00aa*/ 	.short	(.L_38 - .L_37)
.L_37:
        /*00ac*/ 	.word	0x00000000
        /*00b0*/ 	.short	0x0000
        /*00b2*/ 	.short	0x0000
        /*00b4*/ 	.byte	0x00, 0xf4, 0x21, 0x00


	//----- nvinfo : EIATTR_AT_ENTRY_FRAGMENTS
	.align		4
.L_38:
        /*00b8*/ 	.byte	0x04, 0x4f
        /*00ba*/ 	.short	(.L_40 - .L_39)


	//   ....[0]....
.L_39:
        /*00bc*/ 	.word	0x00000004


	//----- nvinfo : EIATTR_RESERVED_SMEM_USED
	.align		4
.L_40:
        /*00c0*/ 	.byte	0x01, 0x41
	.zero		2


	//----- nvinfo : EIATTR_SPARSE_MMA_MASK
	.align		4
        /*00c4*/ 	.byte	0x03, 0x50
        /*00c6*/ 	.short	0x0000


	//----- nvinfo : EIATTR_TCGEN05_1CTA_USED
	.align		4
        /*00c8*/ 	.byte	0x01, 0x51
	.zero		2


	//----- nvinfo : EIATTR_MAXREG_COUNT
	.align		4
        /*00cc*/ 	.byte	0x03, 0x1b
        /*00ce*/ 	.short	0x00ff


	//----- nvinfo : EIATTR_NUM_BARRIERS
	.align		4
        /*00d0*/ 	.byte	0x02, 0x4c
        /*00d2*/ 	.byte	0x01
	.zero		1


	//----- nvinfo : EIATTR_INT_WARP_WIDE_INSTR_OFFSETS
	.align		4
        /*00d4*/ 	.byte	0x04, 0x31
        /*00d6*/ 	.short	(.L_42 - .L_41)


	//   ....[0]....
.L_41:
        /*00d8*/ 	.word	0x00001620


	//   ....[1]....
        /*00dc*/ 	.word	0x00001640


	//   ....[2]....
        /*00e0*/ 	.word	0x000016c0


	//   ....[3]....
        /*00e4*/ 	.word	0x000019c0


	//   ....[4]....
        /*00e8*/ 	.word	0x000019d0


	//   ....[5]....
        /*00ec*/ 	.word	0x00001a30


	//   ....[6]....
        /*00f0*/ 	.word	0x00001a40


	//   ....[7]....
        /*00f4*/ 	.word	0x00001ca0


	//   ....[8]....
        /*00f8*/ 	.word	0x00001cb0


	//   ....[9]....
        /*00fc*/ 	.word	0x00001e40


	//   ....[10]....
        /*0100*/ 	.word	0x00001e70


	//   ....[11]....
        /*0104*/ 	.word	0x00001e90


	//   ....[12]....
        /*0108*/ 	.word	0x00001ed0


	//   ....[13]....
        /*010c*/ 	.word	0x00002100


	//   ....[14]....
        /*0110*/ 	.word	0x00002110


	//   ....[15]....
        /*0114*/ 	.word	0x00002490


	//   ....[16]....
        /*0118*/ 	.word	0x000024a0


	//   ....[17]....
        /*011c*/ 	.word	0x00002910


	//   ....[18]....
        /*0120*/ 	.word	0x00002960


	//----- nvinfo : EIATTR_COOP_GROUP_MASK_REGIDS
	.align		4
.L_42:
        /*0124*/ 	.byte	0x04, 0x29
        /*0126*/ 	.short	(.L_44 - .L_43)


	//   ....[0]....
.L_43:
        /*0128*/ 	.word	0xffffffff


	//   ....[1]....
        /*012c*/ 	.word	0xffffffff


	//   ....[2]....
        /*0130*/ 	.word	0xffffffff


	//   ....[3]....
        /*0134*/ 	.word	0xffffffff


	//   ....[4]....
        /*0138*/ 	.word	0xffffffff


	//   ....[5]....
        /*013c*/ 	.word	0xffffffff


	//   ....[6]....
        /*0140*/ 	.word	0xffffffff


	//   ....[7]....
        /*0144*/ 	.word	0xffffffff


	//   ....[8]....
        /*0148*/ 	.word	0xffffffff


	//   ....[9]....
        /*014c*/ 	.word	0xffffffff


	//----- nvinfo : EIATTR_COOP_GROUP_INSTR_OFFSETS
	.align		4
.L_44:
        /*0150*/ 	.byte	0x04, 0x28
        /*0152*/ 	.short	(.L_46 - .L_45)


	//   ....[0]....
.L_45:
        /*0154*/ 	.word	0x00000050


	//   ....[1]....
        /*0158*/ 	.word	0x00000310


	//   ....[2]....
        /*015c*/ 	.word	0x000004f0


	//   ....[3]....
        /*0160*/ 	.word	0x000009a0


	//   ....[4]....
        /*0164*/ 	.word	0x00000ae0


	//   ....[5]....
        /*0168*/ 	.word	0x00000f50


	//   ....[6]....
        /*016c*/ 	.word	0x00001090


	//   ....[7]....
        /*0170*/ 	.word	0x000014e0


	//   ....[8]....
        /*0174*/ 	.word	0x000027a0


	//   ....[9]....
        /*0178*/ 	.word	0x00002a10


	//----- nvinfo : EIATTR_VRC_CTA_INIT_COUNT
	.align		4
.L_46:
        /*017c*/ 	.byte	0x02, 0x4a
        /*017e*/ 	.byte	0x80
	.zero		1


	//----- nvinfo : EIATTR_MBARRIER_INSTR_OFFSETS
	.align		4
        /*0180*/ 	.byte	0x04, 0x39
        /*0182*/ 	.short	(.L_48 - .L_47)


	//   ....[0]....
.L_47:
        /*0184*/ 	.word	0x000016e0
        /*0188*/ 	.word	0x000000ff
        /*018c*/ 	.word	0x0000f000
        /*0190*/ 	.short	0x0100
        /*0192*/ 	.byte	0x0c
	.zero		1


	//   ....[1]....
        /*0194*/ 	.word	0x000016f0
        /*0198*/ 	.word	0x000000ff
        /*019c*/ 	.word	0x0000f020
        /*01a0*/ 	.short	0x0100
        /*01a2*/ 	.byte	0x0c
	.zero		1


	//   ....[2]....
        /*01a4*/ 	.word	0x000017a0
        /*01a8*/ 	.word	0x000000ff
        /*01ac*/ 	.word	0x0000f008
        /*01b0*/ 	.short	0x0100
        /*01b2*/ 	.byte	0x0c
	.zero		1


	//   ....[3]....
        /*01b4*/ 	.word	0x000017b0
        /*01b8*/ 	.word	0x000000ff
        /*01bc*/ 	.word	0x0000f028
        /*01c0*/ 	.short	0x0100
        /*01c2*/ 	.byte	0x0c
	.zero		1


	//   ....[4]....
        /*01c4*/ 	.word	0x000018c0
        /*01c8*/ 	.word	0x000000ff
        /*01cc*/ 	.word	0x0000f010
        /*01d0*/ 	.short	0x0100
        /*01d2*/ 	.byte	0x0c
	.zero		1


	//   ....[5]....
        /*01d4*/ 	.word	0x000018d0
        /*01d8*/ 	.word	0x000000ff
        /*01dc*/ 	.word	0x0000f030
        /*01e0*/ 	.short	0x0100
        /*01e2*/ 	.byte	0x0c
	.zero		1


	//   ....[6]....
        /*01e4*/ 	.word	0x00001ad0
        /*01e8*/ 	.word	0x000000ff
        /*01ec*/ 	.word	0x0000f000
        /*01f0*/ 	.short	0x010a
        /*01f2*/ 	.byte	0x0c
	.zero		1


	//   ....[7]....
        /*01f4*/ 	.word	0x00001d00
        /*01f8*/ 	.word	0x000000ff
        /*01fc*/ 	.word	0x0000f020
        /*0200*/ 	.short	0x010a
        /*0202*/ 	.byte	0x0c
	.zero		1


	//   ....[8]....
        /*0204*/ 	.word	0x00001f50
        /*0208*/ 	.word	0x000000ff
        /*020c*/ 	.word	0x0000f000
        /*0210*/ 	.short	0x010a
        /*0212*/ 	.byte	0x12
	.zero		1


	//   ....[9]....
        /*0214*/ 	.word	0x00002150
        /*0218*/ 	.word	0x000000ff
        /*021c*/ 	.word	0x0000f020
        /*0220*/ 	.short	0x010a
        /*0222*/ 	.byte	0x12
	.zero		1


	//   ....[10]....
        /*0224*/ 	.word	0x00002230
        /*0228*/ 	.word	0x000000ff
        /*022c*/ 	.word	0x0000f000
        /*0230*/ 	.short	0x0108
        /*0232*/ 	.byte	0x0c
	.zero		1


	//   ....[11]....
        /*0234*/ 	.word	0x00002240
        /*0238*/ 	.word	0x000000ff
        /*023c*/ 	.word	0x0000f020
        /*0240*/ 	.short	0x0108
        /*0242*/ 	.byte	0x0c
	.zero		1


	//   ....[12]....
        /*0244*/ 	.word	0x00002290
        /*0248*/ 	.word	0x000000ff
        /*024c*/ 	.word	0x0000f008
        /*0250*/ 	.short	0x0108
        /*0252*/ 	.byte	0x0c
	.zero		1


	//   ....[13]....
        /*0254*/ 	.word	0x000022a0
        /*0258*/ 	.word	0x000000ff
        /*025c*/ 	.word	0x0000f028
        /*0260*/ 	.short	0x0108
        /*0262*/ 	.byte	0x0c
	.zero		1


	//   ....[14]....
        /*0264*/ 	.word	0x000022f0
        /*0268*/ 	.word	0x000000ff
        /*026c*/ 	.word	0x0000f010
        /*0270*/ 	.short	0x0108
        /*0272*/ 	.byte	0x0c
	.zero		1


	//   ....[15]....
        /*0274*/ 	.word	0x00002300
        /*0278*/ 	.word	0x000000ff
        /*027c*/ 	.word	0x0000f030
        /*0280*/ 	.short	0x0108
        /*0282*/ 	.byte	0x0c
	.zero		1


	//   ....[16]....
        /*0284*/ 	.word	0x00002a30
        /*0288*/ 	.word	0x000000ff
        /*028c*/ 	.word	0x0000f000
        /*0290*/ 	.short	0x010a
        /*0292*/ 	.byte	0x0c
	.zero		1


	//   ....[17]....
        /*0294*/ 	.word	0x00002a60
        /*0298*/ 	.word	0x000000ff
        /*029c*/ 	.word	0x0000f020
        /*02a0*/ 	.short	0x010a
        /*02a2*/ 	.byte	0x0c
	.zero		1


	//   ....[18]....
        /*02a4*/ 	.word	0x00002a90
        /*02a8*/ 	.word	0x000000ff
        /*02ac*/ 	.word	0x0000f000
        /*02b0*/ 	.short	0x010a
        /*02b2*/ 	.byte	0x12
	.zero		1


	//   ....[19]....
        /*02b4*/ 	.word	0x00002ac0
        /*02b8*/ 	.word	0x000000ff
        /*02bc*/ 	.word	0x0000f020
        /*02c0*/ 	.short	0x010a
        /*02c2*/ 	.byte	0x12
	.zero		1


	//----- nvinfo : EIATTR_NUM_MBARRIERS
	.align		4
.L_48:
        /*02c4*/ 	.byte	0x03, 0x38
        /*02c6*/ 	.short	0x0006


	//----- nvinfo : EIATTR_EXIT_INSTR_OFFSETS
	.align		4
        /*02c8*/ 	.byte	0x04, 0x1c
        /*02ca*/ 	.short	(.L_50 - .L_49)


	//   ....[0]....
.L_49:
        /*02cc*/ 	.word	0x00002a20


	//----- nvinfo : EIATTR_REQNTID
	.align		4
.L_50:
        /*02d0*/ 	.byte	0x04, 0x10
        /*02d2*/ 	.short	(.L_52 - .L_51)
.L_51:
        /*02d4*/ 	.word	0x00000100
        /*02d8*/ 	.word	0x00000001
        /*02dc*/ 	.word	0x00000001


	//----- nvinfo : EIATTR_CRS_STACK_SIZE
	.align		4
.L_52:
        /*02e0*/ 	.byte	0x04, 0x1e
        /*02e2*/ 	.short	(.L_54 - .L_53)
.L_53:
        /*02e4*/ 	.word	0x00000000


	//----- nvinfo : EIATTR_CBANK_PARAM_SIZE
	.align		4
.L_54:
        /*02e8*/ 	.byte	0x03, 0x19
        /*02ea*/ 	.short	0x0050


	//----- nvinfo : EIATTR_PARAM_CBANK
	.align		4
        /*02ec*/ 	.byte	0x04, 0x0a
        /*02ee*/ 	.short	(.L_56 - .L_55)
	.align		4
.L_55:
        /*02f0*/ 	.word	index@(.nv.constant0.gluon_tcgen05)
        /*02f4*/ 	.short	0x0380
        /*02f6*/ 	.short	0x0050


	//----- nvinfo : EIATTR_SW_WAR
	.align		4
.L_56:
        /*02f8*/ 	.byte	0x04, 0x36
        /*02fa*/ 	.short	(.L_58 - .L_57)
.L_57:
        /*02fc*/ 	.word	0x00000008
.L_58:


//--------------------- .nv.compat                --------------------------
	.section	.nv.compat,"",@"SHT_CUDA_COMPAT_INFO"
	.align	4
        /*0000*/ 	.byte	0x02, 0x02, 0x02, 0x00, 0x02, 0x05, 0x05, 0x00, 0x02, 0x03, 0x03, 0x00, 0x02, 0x06, 0x01, 0x00


//--------------------- .nv.callgraph             --------------------------
	.section	.nv.callgraph,"",@"SHT_CUDA_CALLGRAPH"
	.align	4
	.sectionentsize	8
	.align		4
        /*0000*/ 	.word	0x00000000
	.align		4
        /*0004*/ 	.word	0xffffffff
	.align		4
        /*0008*/ 	.word	0x00000000
	.align		4
        /*000c*/ 	.word	0xfffffffe
	.align		4
        /*0010*/ 	.word	0x00000000
	.align		4
        /*0014*/ 	.word	0xfffffffd
	.align		4
        /*0018*/ 	.word	0x00000000
	.align		4
        /*001c*/ 	.word	0xfffffffc


//--------------------- .text.gluon_tcgen05       --------------------------
	.section	.text.gluon_tcgen05,"ax",@progbits
	.align	128
        .global         gluon_tcgen05
        .type           gluon_tcgen05,@function
        .size           gluon_tcgen05,(.L_x_81 - gluon_tcgen05)
        .other          gluon_tcgen05,@"STO_CUDA_ENTRY STV_DEFAULT"
gluon_tcgen05:
.text.gluon_tcgen05:
[----:B------:R-:W1:Y:S01]  /*0000*/  LDC R1, c[0x0][0x37c] ;  /* 0x0000df00ff017b82 */ /* 0x000e620000000800 */
[----:B------:R-:W2:Y:S02]  /*0010*/  S2R R0, SR_TID.X ;  /* 0x0000000000007919 */ /* 0x000ea40000002100 */
[----:B--2---:R-:W-:-:S13]  /*0020*/  ISETP.GE.U32.AND P2, PT, R0, 0x20, PT ;  /* 0x000000200000780c */ /* 0x004fda0003f46070 */
[----:B------:R-:W-:Y:S05]  /*0030*/  @P2 BRA `(.L_x_0) ;  /* 0x0000000000b82947 */ /* 0x000fea0003800000 */
[----:B------:R-:W2:Y:S01]  /*0040*/  S2UR UR6, SR_CgaCtaId ;  /* 0x00000000000679c3 */ /* 0x000ea20000008800 */
[----:B------:R-:W-:Y:S01]  /*0050*/  NOP ;  /* 0x0000000000007918 */ /* 0x000fe20000000000 */
[----:B------:R-:W-:Y:S02]  /*0060*/  UMOV UR4, 0x40 ;  /* 0x0000004000047882 */ /* 0x000fe40000000000 */
[----:B--2---:R-:W-:-:S09]  /*0070*/  ULEA UR4, UR6, UR4, 0x18 ;  /* 0x0000000406047291 */ /* 0x004fd2000f8ec0ff */
[----:B------:R-:W2:Y:S01]  /*0080*/  LDS.U8 R2, [UR4] ;  /* 0x00000004ff027984 */ /* 0x000ea20008000000 */
[----:B------:R-:W-:Y:S02]  /*0090*/  UMOV UR4, 0x400 ;  /* 0x0000040000047882 */ /* 0x000fe40000000000 */
[----:B------:R-:W-:Y:S01]  /*00a0*/  ULEA UR4, UR6, UR4, 0x18 ;  /* 0x0000000406047291 */ /* 0x000fe2000f8ec0ff */
[----:B--2---:R-:W-:-:S13]  /*00b0*/  ISETP.NE.AND P0, PT, R2, RZ, PT ;  /* 0x000000ff0200720c */ /* 0x004fda0003f05270 */
[----:B------:R-:W-:Y:S05]  /*00c0*/  @P0 BRA `(.L_x_1) ;  /* 0x00000000007c0947 */ /* 0x000fea0003800000 */
[----:B------:R-:W-:-:S13]  /*00d0*/  ELECT P0, URZ, PT ;  /* 0x0000000000ff782f */ /* 0x000fda0003800000 */
[----:B------:R-:W-:Y:S05]  /*00e0*/  @!P0 BRA `(.L_x_2) ;  /* 0x0000000000848947 */ /* 0x000fea0003800000 */
[----:B------:R-:W-:Y:S01]  /*00f0*/  UMOV UR5, 0x8 ;  /* 0x0000000800057882 */ /* 0x000fe20000000000 */
[----:B------:R-:W-:Y:S02]  /*0100*/  IMAD.MOV.U32 R5, RZ, RZ, 0x1 ;  /* 0x00000001ff057424 */ /* 0x000fe400078e00ff */
[----:B------:R-:W-:Y:S02]  /*0110*/  IMAD.MOV.U32 R3, RZ, RZ, 0xff ;  /* 0x000000ffff037424 */ /* 0x000fe400078e00ff */
[----:B------:R-:W-:Y:S04]  /*0120*/  DEPBAR.LE SB2, 0x36 ;  /* 0x0000ad800000791a */ /* 0x000fe80000000000 */
[----:B------:R-:W2:Y:S02]  /*0130*/  UTCATOMSWS.FIND_AND_SET.ALIGN UP0, UR5, UR5 ;  /* 0x00000005000575e3 */ /* 0x000ea40008000800 */
[----:B--2---:R-:W-:-:S04]  /*0140*/  PLOP3.LUT P0, PT, PT, PT, UP0, 0x80, 0x8 ;  /* 0x000000000008781c */ /* 0x004fc80003f0f008 */
[----:B------:R-:W-:-:S04]  /*0150*/  SEL R2, RZ, 0xffffffff, !P0 ;  /* 0xffffffffff027807 */ /* 0x000fc80004000000 */
[----:B------:R-:W-:Y:S01]  /*0160*/  ISETP.NE.AND P0, PT, R2, RZ, PT ;  /* 0x000000ff0200720c */ /* 0x000fe20003f05270 */
[----:B------:R-:W-:-:S12]  /*0170*/  IMAD.U32 R2, RZ, RZ, UR5 ;  /* 0x00000005ff027e24 */ /* 0x000fd8000f8e00ff */
[----:B------:R-:W-:Y:S05]  /*0180*/  @P0 BRA `(.L_x_3) ;  /* 0x0000000000240947 */ /* 0x000fea0003800000 */
.L_x_4:
[----:B------:R-:W-:Y:S05]  /*0190*/  NANOSLEEP 0x64 ;  /* 0x000000640000795d */ /* 0x000fea0003800000 */
[----:B------:R-:W-:-:S05]  /*01a0*/  UMOV UR5, 0x8 ;  /* 0x0000000800057882 */ /* 0x000fca0000000000 */
[----:B------:R-:W-:Y:S04]  /*01b0*/  DEPBAR.LE SB2, 0x36 ;  /* 0x0000ad800000791a */ /* 0x000fe80000000000 */
[----:B------:R-:W2:Y:S02]  /*01c0*/  UTCATOMSWS.FIND_AND_SET.ALIGN UP0, UR5, UR5 ;  /* 0x00000005000575e3 */ /* 0x000ea40008000800 */
[----:B--2---:R-:W-:-:S04]  /*01d0*/  PLOP3.LUT P0, PT, PT, PT, UP0, 0x80, 0x8 ;  /* 0x000000000008781c */ /* 0x004fc80003f0f008 */
[----:B------:R-:W-:-:S04]  /*01e0*/  SEL R2, RZ, 0xffffffff, !P0 ;  /* 0xffffffffff027807 */ /* 0x000fc80004000000 */
[----:B------:R-:W-:Y:S01]  /*01f0*/  ISETP.NE.AND P0, PT, R2, RZ, PT ;  /* 0x000000ff0200720c */ /* 0x000fe20003f05270 */
[----:B------:R-:W-:-:S12]  /*0200*/  IMAD.U32 R2, RZ, RZ, UR5 ;  /* 0x00000005ff027e24 */ /* 0x000fd8000f8e00ff */
[----:B------:R-:W-:Y:S05]  /*0210*/  @!P0 BRA `(.L_x_4) ;  /* 0xfffffffc00dc8947 */ /* 0x000fea000383ffff */
.L_x_3:
[C---:B------:R-:W-:Y:S01]  /*0220*/  VIADD R4, R2.reuse, 0x10 ;  /* 0x0000001002047836 */ /* 0x040fe20000000000 */
[----:B------:R-:W-:Y:S01]  /*0230*/  UMOV UR5, 0x50 ;  /* 0x0000005000057882 */ /* 0x000fe20000000000 */
[----:B------:R-:W-:Y:S01]  /*0240*/  SHF.L.U32 R3, R3, R2, RZ ;  /* 0x0000000203037219 */ /* 0x000fe200000006ff */
[----:B------:R-:W-:Y:S01]  /*0250*/  ULEA UR5, UR6, UR5, 0x18 ;  /* 0x0000000506057291 */ /* 0x000fe2000f8ec0ff */
[----:B------:R-:W-:Y:S01]  /*0260*/  IMAD.SHL.U32 R2, R2, 0x20, RZ ;  /* 0x0000002002027824 */ /* 0x000fe200078e00ff */
[----:B------:R-:W-:-:S04]  /*0270*/  SHF.L.U32 R4, R5, R4, RZ ;  /* 0x0000000405047219 */ /* 0x000fc800000006ff */
[----:B------:R-:W-:-:S05]  /*0280*/  LOP3.LUT R3, R4, R3, RZ, 0xfc, !PT ;  /* 0x0000000304037212 */ /* 0x000fca00078efcff */
[----:B------:R2:W-:Y:S04]  /*0290*/  ATOMS.OR RZ, [UR5], R3 ;  /* 0x00000003ffff798c */ /* 0x0005e8000b000005 */
[----:B------:R2:W-:Y:S01]  /*02a0*/  STS [UR4], R2 ;  /* 0x00000002ff007988 */ /* 0x0005e20008000804 */
[----:B------:R-:W-:Y:S05]  /*02b0*/  BRA `(.L_x_2) ;  /* 0x0000000000107947 */ /* 0x000fea0003800000 */
.L_x_1:
[----:B------:R-:W-:Y:S01]  /*02c0*/  IMAD.MOV.U32 R3, RZ, RZ, -0x1 ;  /* 0xffffffffff037424 */ /* 0x000fe200078e00ff */
[----:B------:R-:W-:-:S04]  /*02d0*/  MOV R2, 0x300 ;  /* 0x0000030000027802 */ /* 0x000fc80000000f00 */
[----:B------:R2:W-:Y:S03]  /*02e0*/  STS [UR4], R3 ;  /* 0x00000003ff007988 */ /* 0x0005e60008000804 */
[----:B-12---:R-:W-:Y:S05]  /*02f0*/  CALL.REL.NOINC `($__internal_1_$__cuda_sm10x_tcgen05_guardrail_trap_phase_invalid_during_alloc) ;  /* 0x0000002800087944 */ /* 0x006fea0003c00000 */
.L_x_2:
[----:B------:R-:W-:Y:S05]  /*0300*/  WARPSYNC.ALL ;  /* 0x0000000000007948 */ /* 0x000fea0003800000 */
[----:B------:R-:W-:Y:S01]  /*0310*/  NOP ;  /* 0x0000000000007918 */ /* 0x000fe20000000000 */
.L_x_0:
[----:B------:R-:W3:Y:S08]  /*0320*/  S2UR UR4, SR_CgaCtaId ;  /* 0x00000000000479c3 */ /* 0x000ef00000008800 */
[----:B------:R-:W-:Y:S01]  /*0330*/  BAR.SYNC.DEFER_BLOCKING 0x0 ;  /* 0x0000000000007b1d */ /* 0x000fe20000010000 */
[----:B------:R-:W-:-:S05]  /*0340*/  LOP3.LUT R68, R0, 0xff, RZ, 0xc0, !PT ;  /* 0x000000ff00447812 */ /* 0x000fca00078ec0ff */
[----:B------:R-:W-:Y:S02]  /*0350*/  UMOV UR12, 0x400 ;  /* 0x00000400000c7882 */ /* 0x000fe40000000000 */
[----:B------:R-:W4:Y:S08]  /*0360*/  LDC R10, c[0x0][0x3a0] ;  /* 0x0000e800ff0a7b82 */ /* 0x000f300000000800 */
[----:B------:R-:W5:Y:S01]  /*0370*/  S2UR UR16, SR_CTAID.Y ;  /* 0x00000000001079c3 */ /* 0x000f620000002600 */
[----:B---3--:R-:W-:-:S09]  /*0380*/  ULEA UR12, UR4, UR12, 0x18 ;  /* 0x0000000c040c7291 */ /* 0x008fd2000f8ec0ff */
[----:B--2---:R-:W2:Y:S01]  /*0390*/  LDS R3, [UR12] ;  /* 0x0000000cff037984 */ /* 0x004ea20008000800 */
[----:B------:R-:W-:Y:S06]  /*03a0*/  BAR.SYNC.DEFER_BLOCKING 0x0 ;  /* 0x0000000000007b1d */ /* 0x000fec0000010000 */
[----:B------:R-:W-:Y:S05]  /*03b0*/  @P2 BRA `(.L_x_5) ;  /* 0x0000000000182947 */ /* 0x000fea0003800000 */
[----:B------:R-:W-:Y:S01]  /*03c0*/  ELECT P0, URZ, PT ;  /* 0x0000000000ff782f */ /* 0x000fe20003800000 */
[----:B------:R-:W-:Y:S01]  /*03d0*/  IMAD.MOV.U32 R2, RZ, RZ, 0x1 ;  /* 0x00000001ff027424 */ /* 0x000fe200078e00ff */
[----:B------:R-:W-:Y:S01]  /*03e0*/  UMOV UR5, 0x40 ;  /* 0x0000004000057882 */ /* 0x000fe20000000000 */
[----:B------:R-:W-:Y:S01]  /*03f0*/  UVIRTCOUNT.DEALLOC.SMPOOL 0x80 ;  /* 0x000000800000784c */ /* 0x000fe20000000000 */
[----:B------:R-:W-:-:S09]  /*0400*/  ULEA UR5, UR4, UR5, 0x18 ;  /* 0x0000000504057291 */ /* 0x000fd2000f8ec0ff */
[----:B------:R3:W-:Y:S03]  /*0410*/  @P0 STS.U8 [UR5], R2 ;  /* 0x00000002ff000988 */ /* 0x0007e60008000005 */
.L_x_5:
[----:B------:R-:W3:Y:S01]  /*0420*/  S2UR UR4, SR_CTAID.Z ;  /* 0x00000000000479c3 */ /* 0x000ee20000002700 */
[----:B------:R-:W5:Y:S01]  /*0430*/  LDCU UR5, c[0x0][0x370] ;  /* 0x00006e00ff0577ac */ /* 0x000f620008000800 */
[----:B------:R-:W-:Y:S01]  /*0440*/  ISETP.GE.U32.AND P0, PT, R68, 0x20, PT ;  /* 0x000000204400780c */ /* 0x000fe20003f06070 */
[----:B----4-:R-:W-:Y:S01]  /*0450*/  VIADD R5, R10, 0xffffffff ;  /* 0xffffffff0a057836 */ /* 0x010fe20000000000 */
[C---:B------:R-:W-:Y:S01]  /*0460*/  ISETP.NE.U32.AND P3, PT, R68.reuse, RZ, PT ;  /* 0x000000ff4400720c */ /* 0x040fe20003f65070 */
[----:B------:R-:W3:Y:S01]  /*0470*/  LDCU UR6, c[0x0][0x374] ;  /* 0x00006e80ff0677ac */ /* 0x000ee20008000800 */
[----:B------:R-:W-:Y:S01]  /*0480*/  LEA R4, R68, UR12, 0x2 ;  /* 0x0000000c44047c11 */ /* 0x000fe2000f8e10ff */
[----:B------:R-:W-:Y:S01]  /*0490*/  BSSY.RECONVERGENT B0, `(.L_x_6) ;  /* 0x0000015000007945 */ /* 0x000fe20003800200 */
[----:B------:R-:W5:Y:S01]  /*04a0*/  S2UR UR7, SR_CTAID.X ;  /* 0x00000000000779c3 */ /* 0x000f620000002500 */
[----:B------:R-:W4:Y:S01]  /*04b0*/  LDCU.64 UR14, c[0x0][0x3c0] ;  /* 0x00007800ff0e77ac */ /* 0x000f220008000a00 */
[----:B--2---:R-:W-:-:S05]  /*04c0*/  R2UR UR24, R3 ;  /* 0x00000000031872ca */ /* 0x004fca00000e0000 */
[----:B------:R2:W-:Y:S01]  /*04d0*/  @!P0 STS [R4], RZ ;  /* 0x000000ff04008388 */ /* 0x0005e20000000800 */
[----:B------:R-:W1:Y:S01]  /*04e0*/  LDC R6, c[0x0][0x398] ;  /* 0x0000e600ff067b82 */ /* 0x000e620000000800 */
[----:B------:R-:W-:Y:S02]  /*04f0*/  NOP ;  /* 0x0000000000007918 */ /* 0x000fe40000000000 */
[----:B------:R2:W-:Y:S01]  /*0500*/  @!P3 STS [UR12+0x20], R5 ;  /* 0x00002005ff00b988 */ /* 0x0005e2000800080c */
[----:B---3-5:R-:W-:-:S04]  /*0510*/  UIMAD UR4, UR4, UR6, UR16 ;  /* 0x00000006040472a4 */ /* 0x028fc8000f8e0210 */
[----:B------:R-:W-:-:S04]  /*0520*/  UIMAD UR4, UR4, UR5, UR7 ;  /* 0x00000005040472a4 */ /* 0x000fc8000f8e0207 */
[----:B------:R-:W-:-:S04]  /*0530*/  UIMAD UR4, UR4, 0x180, URZ ;  /* 0x00000180040478a4 */ /* 0x000fc8000f8e02ff */
[----:B----4-:R-:W-:Y:S01]  /*0540*/  UIADD3 UR20, UP0, UPT, UR4, UR14, URZ ;  /* 0x0000000e04147290 */ /* 0x010fe2000ff1e0ff */
[----:B-1----:R-:W-:-:S03]  /*0550*/  VIADD R6, R6, 0xffffffff ;  /* 0xffffffff06067836 */ /* 0x002fc60000000000 */
[----:B------:R-:W-:Y:S01]  /*0560*/  ULEA.HI.X.SX32 UR21, UR4, UR15, 0x1, UP0 ;  /* 0x0000000f04157291 */ /* 0x000fe200080f0eff */
[----:B--2---:R-:W-:Y:S11]  /*0570*/  @P3 BRA `(.L_x_7) ;  /* 0x0000000000183947 */ /* 0x004ff60003800000 */
[----:B------:R-:W1:Y:S01]  /*0580*/  LDS R2, [UR12+0x8] ;  /* 0x0000080cff027984 */ /* 0x000e620008000800 */
[----:B------:R-:W2:Y:S01]  /*0590*/  LDC.64 R8, c[0x0][0x380] ;  /* 0x0000e000ff087b82 */ /* 0x000ea20000000a00 */
[----:B------:R-:W-:Y:S02]  /*05a0*/  IMAD.MOV.U32 R3, RZ, RZ, 0x70 ;  /* 0x00000070ff037424 */ /* 0x000fe400078e00ff */
[----:B--2---:R2:W-:Y:S03]  /*05b0*/  STS.64 [UR12], R8 ;  /* 0x00000008ff007988 */ /* 0x0045e60008000a0c */
[----:B-1----:R-:W-:-:S05]  /*05c0*/  LOP3.LUT R2, R2, 0x10, R3, 0xd8, !PT ;  /* 0x0000001002027812 */ /* 0x002fca00078ed803 */
[----:B------:R2:W-:Y:S02]  /*05d0*/  STS [UR12+0x8], R2 ;  /* 0x00000802ff007988 */ /* 0x0005e4000800080c */
.L_x_7:
[----:B------:R-:W-:Y:S05]  /*05e0*/  BSYNC.RECONVERGENT B0 ;  /* 0x0000000000007941 */ /* 0x000fea0003800200 */
.L_x_6:
[----:B------:R-:W-:Y:S04]  /*05f0*/  BSSY.RECONVERGENT B0, `(.L_x_8) ;  /* 0x000000a000007945 */ /* 0x000fe80003800200 */
[----:B------:R-:W-:Y:S05]  /*0600*/  @P3 BRA `(.L_x_9) ;  /* 0x0000000000203947 */ /* 0x000fea0003800000 */
[----:B--2---:R-:W1:Y:S01]  /*0610*/  LDS R2, [UR12+0x34] ;  /* 0x0000340cff027984 */ /* 0x004e620008000800 */
[----:B------:R-:W-:Y:S02]  /*0620*/  IMAD.MOV.U32 R3, RZ, RZ, 0x3f000000 ;  /* 0x3f000000ff037424 */ /* 0x000fe400078e00ff */
[----:B------:R-:W-:Y:S01]  /*0630*/  @!P3 IMAD.MOV.U32 R7, RZ, RZ, 0x3f ;  /* 0x0000003fff07b424 */ /* 0x000fe200078e00ff */
[----:B------:R-:W2:Y:S02]  /*0640*/  @!P3 LDS R8, [UR12+0x38] ;  /* 0x0000380cff08b984 */ /* 0x000ea40008000800 */
[----:B-1----:R-:W-:Y:S02]  /*0650*/  LOP3.LUT R2, R2, 0xff000000, R3, 0xb8, !PT ;  /* 0xff00000002027812 */ /* 0x002fe400078eb803 */
[----:B--2---:R-:W-:-:S03]  /*0660*/  @!P3 LOP3.LUT R3, R8, 0xff, R7, 0xb8, !PT ;  /* 0x000000ff0803b812 */ /* 0x004fc600078eb807 */
[----:B------:R1:W-:Y:S04]  /*0670*/  STS [UR12+0x34], R2 ;  /* 0x00003402ff007988 */ /* 0x0003e8000800080c */
[----:B------:R1:W-:Y:S02]  /*0680*/  @!P3 STS [UR12+0x38], R3 ;  /* 0x00003803ff00b988 */ /* 0x0003e4000800080c */
.L_x_9:
[----:B------:R-:W-:Y:S05]  /*0690*/  BSYNC.RECONVERGENT B0 ;  /* 0x0000000000007941 */ /* 0x000fea0003800200 */
.L_x_8:
[----:B------:R-:W-:Y:S04]  /*06a0*/  BSSY.RECONVERGENT B0, `(.L_x_10) ;  /* 0x000000a000007945 */ /* 0x000fe80003800200 */
[----:B------:R-:W-:Y:S05]  /*06b0*/  @P3 BRA `(.L_x_11) ;  /* 0x0000000000203947 */ /* 0x000fea0003800000 */
[----:B-12---:R-:W1:Y:S01]  /*06c0*/  LDS R2, [UR12+0x1c] ;  /* 0x00001c0cff027984 */ /* 0x006e620008000800 */
[----:B------:R-:W2:Y:S03]  /*06d0*/  LDC.64 R8, c[0x0][0x3a8] ;  /* 0x0000ea00ff087b82 */ /* 0x000ea60000000a00 */
[----:B------:R3:W-:Y:S01]  /*06e0*/  STS [UR12+0x24], R6 ;  /* 0x00002406ff007988 */ /* 0x0007e2000800080c */
[--C-:B--2---:R-:W-:Y:S02]  /*06f0*/  SHF.R.U32.HI R7, RZ, 0x4, R9.reuse ;  /* 0x00000004ff077819 */ /* 0x104fe40000011609 */
[----:B------:R-:W-:-:S05]  /*0700*/  SHF.R.U64 R3, R8, 0x4, R9 ;  /* 0x0000000408037819 */ /* 0x000fca0000001209 */
[----:B------:R3:W-:Y:S01]  /*0710*/  STS [UR12+0xc], R3 ;  /* 0x00000c03ff007988 */ /* 0x0007e2000800080c */
[----:B-1----:R-:W-:-:S05]  /*0720*/  LOP3.LUT R2, R2, 0xf, R7, 0xb8, !PT ;  /* 0x0000000f02027812 */ /* 0x002fca00078eb807 */
[----:B------:R3:W-:Y:S02]  /*0730*/  STS [UR12+0x1c], R2 ;  /* 0x00001c02ff007988 */ /* 0x0007e4000800080c */
.L_x_11:
[----:B------:R-:W-:Y:S05]  /*0740*/  BSYNC.RECONVERGENT B0 ;  /* 0x0000000000007941 */ /* 0x000fea0003800200 */
.L_x_10:
[----:B------:R-:W-:Y:S04]  /*0750*/  BSSY.RECONVERGENT B1, `(.L_x_12) ;  /* 0x000001d000017945 */ /* 0x000fe80003800200 */
[----:B------:R-:W-:Y:S04]  /*0760*/  BSSY.RELIABLE B0, `(.L_x_13) ;  /* 0x0000018000007945 */ /* 0x000fe80003800100 */
[----:B------:R-:W-:Y:S05]  /*0770*/  @P3 BRA `(.L_x_14) ;  /* 0x00000000001c3947 */ /* 0x000fea0003800000 */
[----:B-123--:R-:W1:Y:S02]  /*0780*/  LDS R2, [UR12+0x34] ;  /* 0x0000340cff027984 */ /* 0x00ee640008000800 */
[----:B-1----:R-:W-:-:S05]  /*0790*/  LOP3.LUT R2, R2, 0x7, RZ, 0xb8, !PT ;  /* 0x0000000702027812 */ /* 0x002fca00078eb8ff */
[----:B------:R1:W-:Y:S01]  /*07a0*/  STS [UR12+0x34], R2 ;  /* 0x00003402ff007988 */ /* 0x0003e2000800080c */
[----:B------:R-:W-:Y:S05]  /*07b0*/  @P3 BRA `(.L_x_15) ;  /* 0x00000000001c3947 */ /* 0x000fea0003800000 */
[----:B-1----:R-:W1:Y:S02]  /*07c0*/  LDS R2, [UR12+0x34] ;  /* 0x0000340cff027984 */ /* 0x002e640008000800 */
[----:B-1----:R-:W-:-:S05]  /*07d0*/  LOP3.LUT R2, R2, 0x38, RZ, 0xb8, !PT ;  /* 0x0000003802027812 */ /* 0x002fca00078eb8ff */
[----:B------:R4:W-:Y:S02]  /*07e0*/  STS [UR12+0x34], R2 ;  /* 0x00003402ff007988 */ /* 0x0009e4000800080c */
.L_x_14:
[----:B------:R-:W-:Y:S05]  /*07f0*/  @P3 BRA `(.L_x_16) ;  /* 0x00000000001c3947 */ /* 0x000fea0003800000 */
[----:B-1234-:R-:W1:Y:S02]  /*0800*/  LDS R2, [UR12+0x8] ;  /* 0x0000080cff027984 */ /* 0x01ee640008000800 */
[----:B-1----:R-:W-:-:S05]  /*0810*/  LOP3.LUT R2, R2, 0x780, RZ, 0xb8, !PT ;  /* 0x0000078002027812 */ /* 0x002fca00078eb8ff */
[----:B------:R2:W-:Y:S02]  /*0820*/  STS [UR12+0x8], R2 ;  /* 0x00000802ff007988 */ /* 0x0005e4000800080c */
.L_x_15:
[----:B------:R-:W-:Y:S05]  /*0830*/  @P3 BRA `(.L_x_17) ;  /* 0x0000000000283947 */ /* 0x000fea0003800000 */
[----:B-12---:R-:W1:Y:S02]  /*0840*/  LDS R2, [UR12+0x8] ;  /* 0x0000080cff027984 */ /* 0x006e640008000800 */
[----:B-1----:R-:W-:-:S05]  /*0850*/  LOP3.LUT R2, R2, 0x1800, RZ, 0xb8, !PT ;  /* 0x0000180002027812 */ /* 0x002fca00078eb8ff */
[----:B------:R5:W-:Y:S02]  /*0860*/  STS [UR12+0x8], R2 ;  /* 0x00000802ff007988 */ /* 0x000be4000800080c */
.L_x_16:
[----:B------:R-:W-:Y:S05]  /*0870*/  @P3 BREAK.RELIABLE B0 ;  /* 0x0000000000003942 */ /* 0x000fea0003800100 */
[----:B------:R-:W-:Y:S05]  /*0880*/  @P3 BRA `(.L_x_18) ;  /* 0x0000000000243947 */ /* 0x000fea0003800000 */
[----:B-1-3--:R-:W1:Y:S01]  /*0890*/  LDS R3, [UR12+0x8] ;  /* 0x0000080cff037984 */ /* 0x00ae620008000800 */
[----:B--2-45:R-:W-:-:S05]  /*08a0*/  IMAD.MOV.U32 R2, RZ, RZ, 0x6000 ;  /* 0x00006000ff027424 */ /* 0x034fca00078e00ff */
[----:B-1----:R-:W-:-:S04]  /*08b0*/  LOP3.LUT R2, R3, 0x4000, R2, 0xd8, !PT ;  /* 0x0000400003027812 */ /* 0x002fc800078ed802 */
[----:B------:R-:W-:-:S05]  /*08c0*/  LOP3.LUT R2, R2, 0x400000, RZ, 0xb8, !PT ;  /* 0x0040000002027812 */ /* 0x000fca00078eb8ff */
[----:B------:R3:W-:Y:S02]  /*08d0*/  STS [UR12+0x8], R2 ;  /* 0x00000802ff007988 */ /* 0x0007e4000800080c */
.L_x_17:
[----:B------:R-:W-:Y:S05]  /*08e0*/  BSYNC.RELIABLE B0 ;  /* 0x0000000000007941 */ /* 0x000fea0003800100 */
.L_x_13:
[----:B-123--:R-:W1:Y:S02]  /*08f0*/  @!P3 LDS R2, [UR12+0x8] ;  /* 0x0000080cff02b984 */ /* 0x00ee640008000800 */
[----:B-1----:R-:W-:-:S05]  /*0900*/  @!P3 LOP3.LUT R2, R2, 0x8000, RZ, 0xb8, !PT ;  /* 0x000080000202b812 */ /* 0x002fca00078eb8ff */
[----:B------:R1:W-:Y:S02]  /*0910*/  @!P3 STS [UR12+0x8], R2 ;  /* 0x00000802ff00b988 */ /* 0x0003e4000800080c */
.L_x_18:
[----:B------:R-:W-:Y:S05]  /*0920*/  BSYNC.RECONVERGENT B1 ;  /* 0x0000000000017941 */ /* 0x000fea0003800200 */
.L_x_12:
[----:B------:R-:W-:Y:S05]  /*0930*/  WARPSYNC.ALL ;  /* 0x0000000000007948 */ /* 0x000fea0003800000 */
[----:B------:R-:W-:Y:S01]  /*0940*/  NOP ;  /* 0x0000000000007918 */ /* 0x000fe20000000000 */
[----:B------:R-:W1:Y:S02]  /*0950*/  LDC R7, c[0x0][0x39c] ;  /* 0x0000e700ff077b82 */ /* 0x000e640000000800 */
[----:B-1----:R-:W-:Y:S01]  /*0960*/  VIADD R7, R7, 0xffffffff ;  /* 0xffffffff07077836 */ /* 0x002fe20000000000 */
[----:B------:R-:W-:Y:S06]  /*0970*/  @P0 BRA `(.L_x_19) ;  /* 0x0000000000300947 */ /* 0x000fec0003800000 */
[----:B--2345:R-:W1:Y:S01]  /*0980*/  S2R R2, SR_LANEID ;  /* 0x0000000000027919 */ /* 0x03ce620000000000 */
[----:B------:R-:W-:Y:S05]  /*0990*/  WARPSYNC.ALL ;  /* 0x0000000000007948 */ /* 0x000fea0003800000 */
[----:B------:R-:W-:Y:S01]  /*09a0*/  NOP ;  /* 0x0000000000007918 */ /* 0x000fe20000000000 */
[----:B-1----:R-:W-:-:S05]  /*09b0*/  IMAD.SHL.U32 R8, R2, 0x4, RZ ;  /* 0x0000000402087824 */ /* 0x002fca00078e00ff */
[----:B------:R-:W1:Y:S01]  /*09c0*/  LDS R9, [R8+UR12] ;  /* 0x0000000c08097984 */ /* 0x000e620008000800 */
[----:B------:R-:W-:-:S05]  /*09d0*/  IADD3 R2, P1, PT, R8, UR20, RZ ;  /* 0x0000001408027c10 */ /* 0x000fca000ff3e0ff */
[----:B------:R-:W-:-:S05]  /*09e0*/  IMAD.X R3, RZ, RZ, UR21, P1 ;  /* 0x00000015ff037e24 */ /* 0x000fca00088e06ff */
[----:B-1----:R1:W2:Y:S01]  /*09f0*/  ATOMG.E.EXCH.STRONG.GPU PT, RZ, [R2], R9 ;  /* 0x0000000902ff73a8 */ /* 0x0022a200041ee100 */
[----:B------:R-:W-:-:S04]  /*0a00*/  DEPBAR {5,4,3,2,1,0} ;  /* 0x0000003f0000791a */ /* 0x000fc80000000000 */
[----:B------:R-:W3:Y:S02]  /*0a10*/  CCTL.E.C.LDCU.IV.DEEP [UR20] ;  /* 0x0000000014007540 */ /* 0x000ee40009c08000 */
[----:B---3--:R1:W-:Y:S01]  /*0a20*/  UTMACCTL.IV [UR20] ;  /* 0x00000000140079b9 */ /* 0x0083e20008000000 */
[----:B------:R-:W-:Y:S01]  /*0a30*/  NOP ;  /* 0x0000000000007918 */ /* 0x000fe20000000000 */
.L_x_19:
[----:B------:R-:W-:Y:S05]  /*0a40*/  @P0 BRA `(.L_x_20) ;  /* 0x00000000000c0947 */ /* 0x000fea0003800000 */
[----:B------:R0:W-:Y:S01]  /*0a50*/  UTMACMDFLUSH ;  /* 0x00000000000079b7 */ /* 0x0001e20000000000 */
[----:B------:R-:W-:Y:S05]  /*0a60*/  @P0 BRA `(.L_x_20) ;  /* 0x0000000000040947 */ /* 0x000fea0003800000 */
[----:B------:R-:W-:-:S04]  /*0a70*/  DEPBAR.LE SB0, 0x0 ;  /* 0x000080000000791a */ /* 0x000fc80000000000 */
.L_x_20:
[----:B------:R-:W-:Y:S05]  /*0a80*/  WARPSYNC.ALL ;  /* 0x0000000000007948 */ /* 0x000fea0003800000 */
[----:B------:R-:W-:Y:S01]  /*0a90*/  NOP ;  /* 0x0000000000007918 */ /* 0x000fe20000000000 */
[----:B--2---:R-:W-:Y:S06]  /*0aa0*/  BAR.SYNC.DEFER_BLOCKING 0x0 ;  /* 0x0000000000007b1d */ /* 0x004fec0000010000 */
[----:B------:R-:W-:Y:S02]  /*0ab0*/  BSSY.RECONVERGENT B1, `(.L_x_21) ;  /* 0x000000b000017945 */ /* 0x000fe40003800200 */
[----:B------:R-:W-:Y:S06]  /*0ac0*/  BAR.SYNC.DEFER_BLOCKING 0x0 ;  /* 0x0000000000007b1d */ /* 0x000fec0000010000 */
[----:B------:R2:W-:Y:S01]  /*0ad0*/  @!P0 STS [R4], RZ ;  /* 0x000000ff04008388 */ /* 0x0005e20000000800 */
[----:B------:R-:W-:Y:S01]  /*0ae0*/  NOP ;  /* 0x0000000000007918 */ /* 0x000fe20000000000 */
[----:B------:R-:W-:Y:S05]  /*0af0*/  @P3 BRA `(.L_x_22) ;  /* 0x0000000000183947 */ /* 0x000fea0003800000 */
[----:B-1-345:R-:W1:Y:S01]  /*0b00*/  LDS R2, [UR12+0x8] ;  /* 0x0000080cff027984 */ /* 0x03ae620008000800 */
[----:B------:R-:W3:Y:S01]  /*0b10*/  LDC.64 R8, c[0x0][0x388] ;  /* 0x0000e200ff087b82 */ /* 0x000ee20000000a00 */
[----:B------:R-:W-:Y:S02]  /*0b20*/  IMAD.MOV.U32 R3, RZ, RZ, 0x70 ;  /* 0x00000070ff037424 */ /* 0x000fe400078e00ff */
[----:B---3--:R3:W-:Y:S03]  /*0b30*/  STS.64 [UR12], R8 ;  /* 0x00000008ff007988 */ /* 0x0087e60008000a0c */
[----:B-1----:R-:W-:-:S05]  /*0b40*/  LOP3.LUT R2, R2, 0x10, R3, 0xd8, !PT ;  /* 0x0000001002027812 */ /* 0x002fca00078ed803 */
[----:B------:R3:W-:Y:S02]  /*0b50*/  STS [UR12+0x8], R2 ;  /* 0x00000802ff007988 */ /* 0x0007e4000800080c */
.L_x_22:
[----:B-1----:R-:W-:Y:S05]  /*0b60*/  BSYNC.RECONVERGENT B1 ;  /* 0x0000000000017941 */ /* 0x002fea0003800200 */
.L_x_21:
[----:B------:R-:W-:Y:S04]  /*0b70*/  BSSY.RECONVERGENT B1, `(.L_x_23) ;  /* 0x000000a000017945 */ /* 0x000fe80003800200 */
[----:B------:R-:W-:Y:S05]  /*0b80*/  @P3 BRA `(.L_x_24) ;  /* 0x0000000000203947 */ /* 0x000fea0003800000 */
[----:B---345:R-:W1:Y:S01]  /*0b90*/  LDS R2, [UR12+0x34] ;  /* 0x0000340cff027984 */ /* 0x038e620008000800 */
[----:B------:R-:W-:Y:S02]  /*0ba0*/  IMAD.MOV.U32 R3, RZ, RZ, 0x7f000000 ;  /* 0x7f000000ff037424 */ /* 0x000fe400078e00ff */
[----:B------:R-:W-:Y:S01]  /*0bb0*/  @!P3 IMAD.MOV.U32 R9, RZ, RZ, 0x3f ;  /* 0x0000003fff09b424 */ /* 0x000fe200078e00ff */
[----:B------:R-:W3:Y:S02]  /*0bc0*/  @!P3 LDS R8, [UR12+0x38] ;  /* 0x0000380cff08b984 */ /* 0x000ee40008000800 */
[----:B-1----:R-:W-:Y:S02]  /*0bd0*/  LOP3.LUT R2, R2, 0xff000000, R3, 0xb8, !PT ;  /* 0xff00000002027812 */ /* 0x002fe400078eb803 */
[----:B---3--:R-:W-:-:S03]  /*0be0*/  @!P3 LOP3.LUT R3, R8, 0xff, R9, 0xb8, !PT ;  /* 0x000000ff0803b812 */ /* 0x008fc600078eb809 */
[----:B------:R1:W-:Y:S04]  /*0bf0*/  STS [UR12+0x34], R2 ;  /* 0x00003402ff007988 */ /* 0x0003e8000800080c */
[----:B------:R1:W-:Y:S02]  /*0c00*/  @!P3 STS [UR12+0x38], R3 ;  /* 0x00003803ff00b988 */ /* 0x0003e4000800080c */
.L_x_24:
[----:B------:R-:W-:Y:S05]  /*0c10*/  BSYNC.RECONVERGENT B1 ;  /* 0x0000000000017941 */ /* 0x000fea0003800200 */
.L_x_23:
[----:B------:R-:W-:Y:S04]  /*0c20*/  BSSY.RECONVERGENT B1, `(.L_x_25) ;  /* 0x0000004000017945 */ /* 0x000fe80003800200 */
[----:B------:R-:W-:Y:S05]  /*0c30*/  @P3 BRA `(.L_x_26) ;  /* 0x0000000000083947 */ /* 0x000fea0003800000 */
[----:B------:R1:W-:Y:S04]  /*0c40*/  STS [UR12+0x24], R5 ;  /* 0x00002405ff007988 */ /* 0x0003e8000800080c */
[----:B------:R1:W-:Y:S02]  /*0c50*/  STS [UR12+0x20], R7 ;  /* 0x00002007ff007988 */ /* 0x0003e4000800080c */
.L_x_26:
[----:B------:R-:W-:Y:S05]  /*0c60*/  BSYNC.RECONVERGENT B1 ;  /* 0x0000000000017941 */ /* 0x000fea0003800200 */
.L_x_25:
[----:B------:R-:W-:Y:S04]  /*0c70*/  BSSY.RECONVERGENT B2, `(.L_x_27) ;  /* 0x0000025000027945 */ /* 0x000fe80003800200 */
[----:B------:R-:W-:Y:S04]  /*0c80*/  BSSY.RELIABLE B1, `(.L_x_28) ;  /* 0x0000020000017945 */ /* 0x000fe80003800100 */
[----:B------:R-:W-:Y:S05]  /*0c90*/  @P3 BRA `(.L_x_29) ;  /* 0x00000000002c3947 */ /* 0x000fea0003800000 */
[----:B-1-345:R-:W1:Y:S01]  /*0ca0*/  LDS R2, [UR12+0x1c] ;  /* 0x00001c0cff027984 */ /* 0x03ae620008000800 */
[----:B------:R-:W3:Y:S02]  /*0cb0*/  LDC.64 R8, c[0x0][0x3b0] ;  /* 0x0000ec00ff087b82 */ /* 0x000ee40000000a00 */
[--C-:B---3--:R-:W-:Y:S02]  /*0cc0*/  SHF.R.U32.HI R5, RZ, 0x4, R9.reuse ;  /* 0x00000004ff057819 */ /* 0x108fe40000011609 */
[----:B------:R-:W-:-:S05]  /*0cd0*/  SHF.R.U64 R3, R8, 0x4, R9 ;  /* 0x0000000408037819 */ /* 0x000fca0000001209 */
[----:B------:R3:W-:Y:S01]  /*0ce0*/  STS [UR12+0xc], R3 ;  /* 0x00000c03ff007988 */ /* 0x0007e2000800080c */
[----:B-1----:R-:W-:-:S05]  /*0cf0*/  LOP3.LUT R2, R2, 0xf, R5, 0xb8, !PT ;  /* 0x0000000f02027812 */ /* 0x002fca00078eb805 */
[----:B------:R3:W-:Y:S01]  /*0d00*/  STS [UR12+0x1c], R2 ;  /* 0x00001c02ff007988 */ /* 0x0007e2000800080c */
[----:B------:R-:W-:Y:S05]  /*0d10*/  @P3 BRA `(.L_x_30) ;  /* 0x00000000001c3947 */ /* 0x000fea0003800000 */
[----:B---3--:R-:W1:Y:S02]  /*0d20*/  LDS R2, [UR12+0x34] ;  /* 0x0000340cff027984 */ /* 0x008e640008000800 */
[----:B-1----:R-:W-:-:S05]  /*0d30*/  LOP3.LUT R2, R2, 0x7, RZ, 0xb8, !PT ;  /* 0x0000000702027812 */ /* 0x002fca00078eb8ff */
[----:B------:R1:W-:Y:S02]  /*0d40*/  STS [UR12+0x34], R2 ;  /* 0x00003402ff007988 */ /* 0x0003e4000800080c */
.L_x_29:
[----:B------:R-:W-:Y:S05]  /*0d50*/  @P3 BRA `(.L_x_31) ;  /* 0x00000000001c3947 */ /* 0x000fea0003800000 */
[----:B-1-345:R-:W1:Y:S02]  /*0d60*/  LDS R2, [UR12+0x34] ;  /* 0x0000340cff027984 */ /* 0x03ae640008000800 */
[----:B-1----:R-:W-:-:S05]  /*0d70*/  LOP3.LUT R2, R2, 0x38, RZ, 0xb8, !PT ;  /* 0x0000003802027812 */ /* 0x002fca00078eb8ff */
[----:B------:R1:W-:Y:S02]  /*0d80*/  STS [UR12+0x34], R2 ;  /* 0x00003402ff007988 */ /* 0x0003e4000800080c */
.L_x_30:
[----:B------:R-:W-:Y:S05]  /*0d90*/  @P3 BRA `(.L_x_32) ;  /* 0x00000000001c3947 */ /* 0x000fea0003800000 */
[----:B-1-3--:R-:W1:Y:S02]  /*0da0*/  LDS R2, [UR12+0x8] ;  /* 0x0000080cff027984 */ /* 0x00ae640008000800 */
[----:B-1----:R-:W-:-:S05]  /*0db0*/  LOP3.LUT R2, R2, 0x780, RZ, 0xb8, !PT ;  /* 0x0000078002027812 */ /* 0x002fca00078eb8ff */
[----:B------:R1:W-:Y:S02]  /*0dc0*/  STS [UR12+0x8], R2 ;  /* 0x00000802ff007988 */ /* 0x0003e4000800080c */
.L_x_31:
[----:B------:R-:W-:Y:S05]  /*0dd0*/  @P3 BRA `(.L_x_33) ;  /* 0x0000000000283947 */ /* 0x000fea0003800000 */
[----:B-1-345:R-:W1:Y:S02]  /*0de0*/  LDS R2, [UR12+0x8] ;  /* 0x0000080cff027984 */ /* 0x03ae640008000800 */
[----:B-1----:R-:W-:-:S05]  /*0df0*/  LOP3.LUT R2, R2, 0x1800, RZ, 0xb8, !PT ;  /* 0x0000180002027812 */ /* 0x002fca00078eb8ff */
[----:B------:R4:W-:Y:S02]  /*0e00*/  STS [UR12+0x8], R2 ;  /* 0x00000802ff007988 */ /* 0x0009e4000800080c */
.L_x_32:
[----:B------:R-:W-:Y:S05]  /*0e10*/  @P3 BREAK.RELIABLE B1 ;  /* 0x0000000000013942 */ /* 0x000fea0003800100 */
[----:B------:R-:W-:Y:S05]  /*0e20*/  @P3 BRA `(.L_x_34) ;  /* 0x0000000000243947 */ /* 0x000fea0003800000 */
[----:B-1-34-:R-:W1:Y:S01]  /*0e30*/  LDS R2, [UR12+0x8] ;  /* 0x0000080cff027984 */ /* 0x01ae620008000800 */
[----:B------:R-:W-:-:S05]  /*0e40*/  IMAD.MOV.U32 R3, RZ, RZ, 0x6000 ;  /* 0x00006000ff037424 */ /* 0x000fca00078e00ff */
[----:B-1----:R-:W-:-:S04]  /*0e50*/  LOP3.LUT R2, R2, 0x6000, R3, 0xd8, !PT ;  /* 0x0000600002027812 */ /* 0x002fc800078ed803 */
[----:B------:R-:W-:-:S05]  /*0e60*/  LOP3.LUT R2, R2, 0x400000, RZ, 0xb8, !PT ;  /* 0x0040000002027812 */ /* 0x000fca00078eb8ff */
[----:B------:R1:W-:Y:S02]  /*0e70*/  STS [UR12+0x8], R2 ;  /* 0x00000802ff007988 */ /* 0x0003e4000800080c */
.L_x_33:
[----:B------:R-:W-:Y:S05]  /*0e80*/  BSYNC.RELIABLE B1 ;  /* 0x0000000000017941 */ /* 0x000fea0003800100 */
.L_x_28:
[----:B-1-345:R-:W1:Y:S02]  /*0e90*/  @!P3 LDS R2, [UR12+0x8] ;  /* 0x0000080cff02b984 */ /* 0x03ae640008000800 */
[----:B-1----:R-:W-:-:S05]  /*0ea0*/  @!P3 LOP3.LUT R2, R2, 0x8000, RZ, 0xb8, !PT ;  /* 0x000080000202b812 */ /* 0x002fca00078eb8ff */
[----:B------:R5:W-:Y:S02]  /*0eb0*/  @!P3 STS [UR12+0x8], R2 ;  /* 0x00000802ff00b988 */ /* 0x000be4000800080c */
.L_x_34:
[----:B------:R-:W-:Y:S05]  /*0ec0*/  BSYNC.RECONVERGENT B2 ;  /* 0x0000000000027941 */ /* 0x000fea0003800200 */
.L_x_27:
[----:B------:R-:W-:Y:S05]  /*0ed0*/  WARPSYNC.ALL ;  /* 0x0000000000007948 */ /* 0x000fea0003800000 */
[----:B------:R-:W-:Y:S01]  /*0ee0*/  NOP ;  /* 0x0000000000007918 */ /* 0x000fe20000000000 */
[----:B------:R-:W-:-:S04]  /*0ef0*/  UIADD3 UR5, UPT, UPT, UR4, 0x80, URZ ;  /* 0x0000008004057890 */ /* 0x000fc8000fffe0ff */
[----:B------:R-:W-:-:S04]  /*0f00*/  UIADD3 UR22, UP0, UPT, UR5, UR14, URZ ;  /* 0x0000000e05167290 */ /* 0x000fc8000ff1e0ff */
[----:B------:R-:W-:Y:S01]  /*0f10*/  ULEA.HI.X.SX32 UR23, UR5, UR15, 0x1, UP0 ;  /* 0x0000000f05177291 */ /* 0x000fe200080f0eff */
[----:B------:R-:W-:Y:S11]  /*0f20*/  @P0 BRA `(.L_x_35) ;  /* 0x0000000000300947 */ /* 0x000ff60003800000 */
[----:B-1-345:R-:W1:Y:S01]  /*0f30*/  S2R R2, SR_LANEID ;  /* 0x0000000000027919 */ /* 0x03ae620000000000 */
[----:B------:R-:W-:Y:S05]  /*0f40*/  WARPSYNC.ALL ;  /* 0x0000000000007948 */ /* 0x000fea0003800000 */
[----:B------:R-:W-:Y:S01]  /*0f50*/  NOP ;  /* 0x0000000000007918 */ /* 0x000fe20000000000 */
[----:B-1----:R-:W-:-:S05]  /*0f60*/  IMAD.SHL.U32 R8, R2, 0x4, RZ ;  /* 0x0000000402087824 */ /* 0x002fca00078e00ff */
[----:B------:R-:W1:Y:S01]  /*0f70*/  LDS R5, [R8+UR12] ;  /* 0x0000000c08057984 */ /* 0x000e620008000800 */
[----:B------:R-:W-:-:S05]  /*0f80*/  IADD3 R2, P1, PT, R8, UR22, RZ ;  /* 0x0000001608027c10 */ /* 0x000fca000ff3e0ff */
[----:B------:R-:W-:-:S05]  /*0f90*/  IMAD.X R3, RZ, RZ, UR23, P1 ;  /* 0x00000017ff037e24 */ /* 0x000fca00088e06ff */
[----:B-1----:R1:W3:Y:S01]  /*0fa0*/  ATOMG.E.EXCH.STRONG.GPU PT, RZ, [R2], R5 ;  /* 0x0000000502ff73a8 */ /* 0x0022e200041ee100 */
[----:B------:R-:W-:-:S04]  /*0fb0*/  DEPBAR {5,4,3,2,1,0} ;  /* 0x0000003f0000791a */ /* 0x000fc80000000000 */
[----:B------:R-:W4:Y:S02]  /*0fc0*/  CCTL.E.C.LDCU.IV.DEEP [UR22] ;  /* 0x0000000016007540 */ /* 0x000f240009c08000 */
[----:B----4-:R1:W-:Y:S01]  /*0fd0*/  UTMACCTL.IV [UR22] ;  /* 0x00000000160079b9 */ /* 0x0103e20008000000 */
[----:B------:R-:W-:Y:S01]  /*0fe0*/  NOP ;  /* 0x0000000000007918 */ /* 0x000fe20000000000 */
.L_x_35:
[----:B------:R-:W-:Y:S05]  /*0ff0*/  @P0 BRA `(.L_x_36) ;  /* 0x00000000000c0947 */ /* 0x000fea0003800000 */
[----:B------:R0:W-:Y:S01]  /*1000*/  UTMACMDFLUSH ;  /* 0x00000000000079b7 */ /* 0x0001e20000000000 */
[----:B------:R-:W-:Y:S05]  /*1010*/  @P0 BRA `(.L_x_36) ;  /* 0x0000000000040947 */ /* 0x000fea0003800000 */
[----:B------:R-:W-:-:S04]  /*1020*/  DEPBAR.LE SB0, 0x0 ;  /* 0x000080000000791a */ /* 0x000fc80000000000 */
.L_x_36:
[----:B------:R-:W-:Y:S05]  /*1030*/  WARPSYNC.ALL ;  /* 0x0000000000007948 */ /* 0x000fea0003800000 */
[----:B------:R-:W-:Y:S01]  /*1040*/  NOP ;  /* 0x0000000000007918 */ /* 0x000fe20000000000 */
[----:B---3--:R-:W-:Y:S06]  /*1050*/  BAR.SYNC.DEFER_BLOCKING 0x0 ;  /* 0x0000000000007b1d */ /* 0x008fec0000010000 */
[----:B------:R-:W-:Y:S02]  /*1060*/  BSSY.RECONVERGENT B2, `(.L_x_37) ;  /* 0x000000b000027945 */ /* 0x000fe40003800200 */
[----:B------:R-:W-:Y:S06]  /*1070*/  BAR.SYNC.DEFER_BLOCKING 0x0 ;  /* 0x0000000000007b1d */ /* 0x000fec0000010000 */
[----:B------:R3:W-:Y:S01]  /*1080*/  @!P0 STS [R4], RZ ;  /* 0x000000ff04008388 */ /* 0x0007e20000000800 */
[----:B------:R-:W-:Y:S01]  /*1090*/  NOP ;  /* 0x0000000000007918 */ /* 0x000fe20000000000 */
[----:B------:R-:W-:Y:S05]  /*10a0*/  @P3 BRA `(.L_x_38) ;  /* 0x0000000000183947 */ /* 0x000fea0003800000 */
[----:B-1--45:R-:W1:Y:S01]  /*10b0*/  LDS R2, [UR12+0x8] ;  /* 0x0000080cff027984 */ /* 0x032e620008000800 */
[----:B--23--:R-:W2:Y:S01]  /*10c0*/  LDC.64 R4, c[0x0][0x390] ;  /* 0x0000e400ff047b82 */ /* 0x00cea20000000a00 */
[----:B------:R-:W-:Y:S02]  /*10d0*/  IMAD.MOV.U32 R3, RZ, RZ, 0x70 ;  /* 0x00000070ff037424 */ /* 0x000fe400078e00ff */
[----:B--2---:R2:W-:Y:S03]  /*10e0*/  STS.64 [UR12], R4 ;  /* 0x00000004ff007988 */ /* 0x0045e60008000a0c */
[----:B-1----:R-:W-:-:S05]  /*10f0*/  LOP3.LUT R2, R2, 0x10, R3, 0xd8, !PT ;  /* 0x0000001002027812 */ /* 0x002fca00078ed803 */
[----:B------:R2:W-:Y:S02]  /*1100*/  STS [UR12+0x8], R2 ;  /* 0x00000802ff007988 */ /* 0x0005e4000800080c */
.L_x_38:
[----:B-1----:R-:W-:Y:S05]  /*1110*/  BSYNC.RECONVERGENT B2 ;  /* 0x0000000000027941 */ /* 0x002fea0003800200 */
.L_x_37:
[----:B------:R-:W-:Y:S04]  /*1120*/  BSSY.RECONVERGENT B3, `(.L_x_39) ;  /* 0x0000033000037945 */ /* 0x000fe80003800200 */
[----:B------:R-:W-:Y:S04]  /*1130*/  BSSY.RELIABLE B2, `(.L_x_40) ;  /* 0x000002e000027945 */ /* 0x000fe80003800100 */
[----:B------:R-:W-:Y:S05]  /*1140*/  @P3 BRA `(.L_x_41) ;  /* 0x0000000000243947 */ /* 0x000fea0003800000 */
[----:B--2-45:R-:W1:Y:S01]  /*1150*/  LDS R2, [UR12+0x34] ;  /* 0x0000340cff027984 */ /* 0x034e620008000800 */
[----:B------:R-:W-:-:S05]  /*1160*/  IMAD.MOV.U32 R3, RZ, RZ, 0x7f000000 ;  /* 0x7f000000ff037424 */ /* 0x000fca00078e00ff */
[----:B-1----:R-:W-:-:S05]  /*1170*/  LOP3.LUT R2, R2, 0xff000000, R3, 0xb8, !PT ;  /* 0xff00000002027812 */ /* 0x002fca00078eb803 */
[----:B------:R1:W-:Y:S01]  /*1180*/  STS [UR12+0x34], R2 ;  /* 0x00003402ff007988 */ /* 0x0003e2000800080c */
[----:B------:R-:W-:Y:S05]  /*1190*/  @P3 BRA `(.L_x_42) ;  /* 0x0000000000183947 */ /* 0x000fea0003800000 */
[----:B-1----:R-:W1:Y:S01]  /*11a0*/  LDS R2, [UR12+0x38] ;  /* 0x0000380cff027984 */ /* 0x002e620008000800 */
[----:B------:R-:W-:-:S05]  /*11b0*/  IMAD.MOV.U32 R3, RZ, RZ, 0x3f ;  /* 0x0000003fff037424 */ /* 0x000fca00078e00ff */
[----:B-1----:R-:W-:-:S05]  /*11c0*/  LOP3.LUT R2, R2, 0xff, R3, 0xb8, !PT ;  /* 0x000000ff02027812 */ /* 0x002fca00078eb803 */
[----:B------:R1:W-:Y:S02]  /*11d0*/  STS [UR12+0x38], R2 ;  /* 0x00003802ff007988 */ /* 0x0003e4000800080c */
.L_x_41:
[----:B------:R-:W-:Y:S05]  /*11e0*/  @P3 BRA `(.L_x_43) ;  /* 0x00000000000c3947 */ /* 0x000fea0003800000 */
[----:B------:R1:W-:Y:S02]  /*11f0*/  STS [UR12+0x20], R7 ;  /* 0x00002007ff007988 */ /* 0x0003e4000800080c */
.L_x_42:
[----:B------:R-:W-:Y:S05]  /*1200*/  @P3 BRA `(.L_x_44) ;  /* 0x0000000000243947 */ /* 0x000fea0003800000 */
[----:B------:R1:W-:Y:S02]  /*1210*/  STS [UR12+0x24], R6 ;  /* 0x00002406ff007988 */ /* 0x0003e4000800080c */
.L_x_43:
[----:B------:R-:W-:Y:S05]  /*1220*/  @P3 BRA `(.L_x_45) ;  /* 0x00000000002c3947 */ /* 0x000fea0003800000 */
[----:B-12-45:R-:W1:Y:S01]  /*1230*/  LDS R2, [UR12+0x1c] ;  /* 0x00001c0cff027984 */ /* 0x036e620008000800 */
[----:B------:R-:W2:Y:S02]  /*1240*/  LDC.64 R6, c[0x0][0x3b8] ;  /* 0x0000ee00ff067b82 */ /* 0x000ea40000000a00 */
[--C-:B--2---:R-:W-:Y:S02]  /*1250*/  SHF.R.U32.HI R5, RZ, 0x4, R7.reuse ;  /* 0x00000004ff057819 */ /* 0x104fe40000011607 */
[----:B------:R-:W-:-:S05]  /*1260*/  SHF.R.U64 R3, R6, 0x4, R7 ;  /* 0x0000000406037819 */ /* 0x000fca0000001207 */
[----:B------:R2:W-:Y:S01]  /*1270*/  STS [UR12+0xc], R3 ;  /* 0x00000c03ff007988 */ /* 0x0005e2000800080c */
[----:B-1----:R-:W-:-:S05]  /*1280*/  LOP3.LUT R2, R2, 0xf, R5, 0xb8, !PT ;  /* 0x0000000f02027812 */ /* 0x002fca00078eb805 */
[----:B------:R2:W-:Y:S02]  /*1290*/  STS [UR12+0x1c], R2 ;  /* 0x00001c02ff007988 */ /* 0x0005e4000800080c */
.L_x_44:
[----:B------:R-:W-:Y:S05]  /*12a0*/  @P3 BRA `(.L_x_46) ;  /* 0x00000000001c3947 */ /* 0x000fea0003800000 */
[----:B-12-45:R-:W1:Y:S02]  /*12b0*/  LDS R2, [UR12+0x34] ;  /* 0x0000340cff027984 */ /* 0x036e640008000800 */
[----:B-1----:R-:W-:-:S05]  /*12c0*/  LOP3.LUT R2, R2, 0x7, RZ, 0xb8, !PT ;  /* 0x0000000702027812 */ /* 0x002fca00078eb8ff */
[----:B------:R1:W-:Y:S02]  /*12d0*/  STS [UR12+0x34], R2 ;  /* 0x00003402ff007988 */ /* 0x0003e4000800080c */
.L_x_45:
[----:B------:R-:W-:Y:S05]  /*12e0*/  @P3 BRA `(.L_x_47) ;  /* 0x00000000001c3947 */ /* 0x000fea0003800000 */
[----:B-12-45:R-:W1:Y:S02]  /*12f0*/  LDS R2, [UR12+0x34] ;  /* 0x0000340cff027984 */ /* 0x036e640008000800 */
[----:B-1----:R-:W-:-:S05]  /*1300*/  LOP3.LUT R2, R2, 0x38, RZ, 0xb8, !PT ;  /* 0x0000003802027812 */ /* 0x002fca00078eb8ff */
[----:B------:R1:W-:Y:S02]  /*1310*/  STS [UR12+0x34], R2 ;  /* 0x00003402ff007988 */ /* 0x0003e4000800080c */
.L_x_46:
[----:B------:R-:W-:Y:S05]  /*1320*/  @P3 BRA `(.L_x_48) ;  /* 0x00000000001c3947 */ /* 0x000fea0003800000 */
[----:B-12-45:R-:W1:Y:S02]  /*1330*/  LDS R2, [UR12+0x8] ;  /* 0x0000080cff027984 */ /* 0x036e640008000800 */
[----:B-1----:R-:W-:-:S05]  /*1340*/  LOP3.LUT R2, R2, 0x780, RZ, 0xb8, !PT ;  /* 0x0000078002027812 */ /* 0x002fca00078eb8ff */
[----:B------:R1:W-:Y:S02]  /*1350*/  STS [UR12+0x8], R2 ;  /* 0x00000802ff007988 */ /* 0x0003e4000800080c */
.L_x_47:
[----:B------:R-:W-:Y:S05]  /*1360*/  @P3 BRA `(.L_x_49) ;  /* 0x0000000000283947 */ /* 0x000fea0003800000 */
[----:B-12-45:R-:W1:Y:S02]  /*1370*/  LDS R2, [UR12+0x8] ;  /* 0x0000080cff027984 */ /* 0x036e640008000800 */
[----:B-1----:R-:W-:-:S05]  /*1380*/  LOP3.LUT R2, R2, 0x1800, RZ, 0xb8, !PT ;  /* 0x0000180002027812 */ /* 0x002fca00078eb8ff */
[----:B------:R1:W-:Y:S02]  /*1390*/  STS [UR12+0x8], R2 ;  /* 0x00000802ff007988 */ /* 0x0003e4000800080c */
.L_x_48:
[----:B------:R-:W-:Y:S05]  /*13a0*/  @P3 BREAK.RELIABLE B2 ;  /* 0x0000000000023942 */ /* 0x000fea0003800100 */
[----:B------:R-:W-:Y:S05]  /*13b0*/  @P3 BRA `(.L_x_50) ;  /* 0x0000000000243947 */ /* 0x000fea0003800000 */
[----:B-12-45:R-:W1:Y:S01]  /*13c0*/  LDS R2, [UR12+0x8] ;  /* 0x0000080cff027984 */ /* 0x036e620008000800 */
[----:B------:R-:W-:-:S05]  /*13d0*/  IMAD.MOV.U32 R3, RZ, RZ, 0x6000 ;  /* 0x00006000ff037424 */ /* 0x000fca00078e00ff */
[----:B-1----:R-:W-:-:S04]  /*13e0*/  LOP3.LUT R2, R2, 0x6000, R3, 0xd8, !PT ;  /* 0x0000600002027812 */ /* 0x002fc800078ed803 */
[----:B------:R-:W-:-:S05]  /*13f0*/  LOP3.LUT R2, R2, 0x400000, RZ, 0xb8, !PT ;  /* 0x0040000002027812 */ /* 0x000fca00078eb8ff */
[----:B------:R1:W-:Y:S02]  /*1400*/  STS [UR12+0x8], R2 ;  /* 0x00000802ff007988 */ /* 0x0003e4000800080c */
.L_x_49:
[----:B------:R-:W-:Y:S05]  /*1410*/  BSYNC.RELIABLE B2 ;  /* 0x0000000000027941 */ /* 0x000fea0003800100 */
.L_x_40:
[----:B-12-45:R-:W1:Y:S02]  /*1420*/  @!P3 LDS R2, [UR12+0x8] ;  /* 0x0000080cff02b984 */ /* 0x036e640008000800 */
[----:B-1----:R-:W-:-:S05]  /*1430*/  @!P3 LOP3.LUT R2, R2, 0x8000, RZ, 0xb8, !PT ;  /* 0x000080000202b812 */ /* 0x002fca00078eb8ff */
[----:B------:R1:W-:Y:S02]  /*1440*/  @!P3 STS [UR12+0x8], R2 ;  /* 0x00000802ff00b988 */ /* 0x0003e4000800080c */
.L_x_50:
[----:B------:R-:W-:Y:S05]  /*1450*/  BSYNC.RECONVERGENT B3 ;  /* 0x0000000000037941 */ /* 0x000fea0003800200 */
.L_x_39:
        /* <DEDUP_REMOVED lines=9> */
[----:B-1-3--:R-:W-:-:S05]  /*14f0*/  IMAD.SHL.U32 R4, R2, 0x4, RZ ;  /* 0x0000000402047824 */ /* 0x00afca00078e00ff */
        /* <DEDUP_REMOVED lines=8> */
.L_x_51:
[----:B------:R-:W-:Y:S05]  /*1580*/  @P0 BRA `(.L_x_52) ;  /* 0x00000000000c0947 */ /* 0x000fea0003800000 */
[----:B------:R0:W-:Y:S01]  /*1590*/  UTMACMDFLUSH ;  /* 0x00000000000079b7 */ /* 0x0001e20000000000 */
[----:B------:R-:W-:Y:S05]  /*15a0*/  @P0 BRA `(.L_x_52) ;  /* 0x0000000000040947 */ /* 0x000fea0003800000 */
[----:B------:R-:W-:-:S04]  /*15b0*/  DEPBAR.LE SB0, 0x0 ;  /* 0x000080000000791a */ /* 0x000fc80000000000 */
.L_x_52:
[----:B------:R-:W-:Y:S05]  /*15c0*/  WARPSYNC.ALL ;  /* 0x0000000000007948 */ /* 0x000fea0003800000 */
[----:B------:R-:W-:Y:S01]  /*15d0*/  NOP ;  /* 0x0000000000007918 */ /* 0x000fe20000000000 */
[----:B--2---:R-:W-:Y:S01]  /*15e0*/  BAR.SYNC.DEFER_BLOCKING 0x0 ;  /* 0x0000000000007b1d */ /* 0x004fe20000010000 */
[----:B-1--45:R-:W-:Y:S01]  /*15f0*/  SHF.R.U32.HI R2, RZ, 0x5, R0 ;  /* 0x00000005ff027819 */ /* 0x032fe20000011600 */
[----:B------:R-:W-:-:S03]  /*1600*/  USHF.L.U32 UR16, UR16, 0x8, URZ ;  /* 0x0000000810107899 */ /* 0x000fc600080006ff */
[----:B------:R-:W-:Y:S01]  /*1610*/  R2UR UR13, R2 ;  /* 0x00000000020d72ca */ /* 0x000fe200000e0000 */
[----:B------:R-:W-:Y:S01]  /*1620*/  VOTEU.ALL UP0, P3 ;  /* 0x0000000000ff7886 */ /* 0x000fe20001800000 */
[----:B------:R-:W-:Y:S01]  /*1630*/  UMOV UR4, 0x1 ;  /* 0x0000000100047882 */ /* 0x000fe20000000000 */
[----:B------:R-:W-:Y:S01]  /*1640*/  VOTEU.ALL UP1, P3 ;  /* 0x0000000000ff7886 */ /* 0x000fe20001820000 */
[----:B------:R-:W-:Y:S02]  /*1650*/  BSSY.RECONVERGENT B3, `(.L_x_53) ;  /* 0x0000018000037945 */ /* 0x000fe40003800200 */
[----:B------:R-:W-:-:S04]  /*1660*/  @!UP0 UIADD3 UR8, UPT, UPT, -UR4, 0x100000, URZ ;  /* 0x0010000004088890 */ /* 0x000fc8000fffe1ff */
[----:B------:R-:W-:Y:S02]  /*1670*/  @!UP0 USHF.L.U32 UR9, UR8, 0xb, URZ ;  /* 0x0000000b08098899 */ /* 0x000fe400080006ff */
[----:B------:R-:W-:Y:S02]  /*1680*/  @!UP0 USHF.L.U32 UR8, UR8, 0x1, URZ ;  /* 0x0000000108088899 */ /* 0x000fe400080006ff */
[----:B------:R-:W-:-:S04]  /*1690*/  @!UP0 UIADD3 UR4, UPT, UPT, -UR4, 0x100000, URZ ;  /* 0x0010000004048890 */ /* 0x000fc8000fffe1ff */
[----:B------:R-:W-:Y:S02]  /*16a0*/  @!UP0 USHF.L.U32 UR5, UR4, 0xb, URZ ;  /* 0x0000000b04058899 */ /* 0x000fe400080006ff */
[----:B------:R-:W-:Y:S01]  /*16b0*/  @!UP0 USHF.L.U32 UR4, UR4, 0x1, URZ ;  /* 0x0000000104048899 */ /* 0x000fe200080006ff */
[----:B------:R-:W-:Y:S01]  /*16c0*/  VOTEU.ALL UP0, P3 ;  /* 0x0000000000ff7886 */ /* 0x000fe20001800000 */
[----:B------:R-:W1:Y:S04]  /*16d0*/  FENCE.VIEW.ASYNC.S ;  /* 0x00000000000073c6 */ /* 0x000e680000000000 */
[----:B-1----:R1:W2:Y:S06]  /*16e0*/  @!UP0 SYNCS.EXCH.64 URZ, [UR12+0xf000], UR8 ;  /* 0x00f000080cff85b2 */ /* 0x0022ac0008000100 */
[----:B------:R1:W2:Y:S02]  /*16f0*/  @!UP1 SYNCS.EXCH.64 URZ, [UR12+0xf020], UR4 ;  /* 0x00f020040cff95b2 */ /* 0x0002a40008000100 */
[----:B--2---:R-:W-:Y:S06]  /*1700*/  BAR.SYNC.DEFER_BLOCKING 0x0 ;  /* 0x0000000000007b1d */ /* 0x004fec0000010000 */
[----:B------:R-:W-:Y:S05]  /*1710*/  @P3 BRA `(.L_x_54) ;  /* 0x00000000002c3947 */ /* 0x000fea0003800000 */
[----:B-1----:R-:W-:Y:S02]  /*1720*/  UMOV UR4, 0x1 ;  /* 0x0000000100047882 */ /* 0x002fe40000000000 */
[----:B------:R-:W-:-:S04]  /*1730*/  UIADD3 UR8, UPT, UPT, -UR4, 0x100000, URZ ;  /* 0x0010000004087890 */ /* 0x000fc8000fffe1ff */
[----:B------:R-:W-:Y:S02]  /*1740*/  USHF.L.U32 UR9, UR8, 0xb, URZ ;  /* 0x0000000b08097899 */ /* 0x000fe400080006ff */
[----:B------:R-:W-:Y:S02]  /*1750*/  USHF.L.U32 UR8, UR8, 0x1, URZ ;  /* 0x0000000108087899 */ /* 0x000fe400080006ff */
[----:B------:R-:W-:-:S04]  /*1760*/  UIADD3 UR4, UPT, UPT, -UR4, 0x100000, URZ ;  /* 0x0010000004047890 */ /* 0x000fc8000fffe1ff */
[----:B------:R-:W-:Y:S02]  /*1770*/  USHF.L.U32 UR5, UR4, 0xb, URZ ;  /* 0x0000000b04057899 */ /* 0x000fe400080006ff */
[----:B------:R-:W-:Y:S01]  /*1780*/  USHF.L.U32 UR4, UR4, 0x1, URZ ;  /* 0x0000000104047899 */ /* 0x000fe200080006ff */
[----:B------:R-:W1:Y:S03]  /*1790*/  FENCE.VIEW.ASYNC.S ;  /* 0x00000000000073c6 */ /* 0x000e660000000000 */
[----:B-1----:R2:W4:Y:S08]  /*17a0*/  SYNCS.EXCH.64 URZ, [UR12+0xf008], UR8 ;  /* 0x00f008080cff75b2 */ /* 0x0025300008000100 */
[----:B------:R2:W5:Y:S02]  /*17b0*/  SYNCS.EXCH.64 URZ, [UR12+0xf028], UR4 ;  /* 0x00f028040cff75b2 */ /* 0x0005640008000100 */
[----:B--2---:R-:W-:Y:S01]  /*17c0*/  NOP ;  /* 0x0000000000007918 */ /* 0x004fe20000000000 */
.L_x_54:
[----:B-1----:R-:W-:Y:S05]  /*17d0*/  BSYNC.RECONVERGENT B3 ;  /* 0x0000000000037941 */ /* 0x002fea0003800200 */
.L_x_53:
[----:B----45:R-:W-:Y:S01]  /*17e0*/  BAR.SYNC.DEFER_BLOCKING 0x0 ;  /* 0x0000000000007b1d */ /* 0x030fe20000010000 */
[----:B------:R-:W-:Y:S01]  /*17f0*/  UIADD3 UR10, UPT, UPT, UR12, 0xf020, URZ ;  /* 0x0000f0200c0a7890 */ /* 0x000fe2000fffe0ff */
[----:B------:R-:W-:Y:S01]  /*1800*/  ISETP.GE.AND P0, PT, R10, 0x1, PT ;  /* 0x000000010a00780c */ /* 0x000fe20003f06270 */
[----:B------:R-:W-:-:S03]  /*1810*/  USHF.L.U32 UR11, UR7, 0x6, URZ ;  /* 0x00000006070b7899 */ /* 0x000fc600080006ff */
[----:B------:R-:W-:Y:S04]  /*1820*/  BSSY.RECONVERGENT B3, `(.L_x_55) ;  /* 0x000000d000037945 */ /* 0x000fe80003800200 */
[----:B------:R-:W-:Y:S05]  /*1830*/  @P3 BRA `(.L_x_56) ;  /* 0x00000000002c3947 */ /* 0x000fea0003800000 */
[----:B------:R-:W-:Y:S02]  /*1840*/  UMOV UR4, 0x1 ;  /* 0x0000000100047882 */ /* 0x000fe40000000000 */
[----:B------:R-:W-:-:S04]  /*1850*/  UIADD3 UR8, UPT, UPT, -UR4, 0x100000, URZ ;  /* 0x0010000004087890 */ /* 0x000fc8000fffe1ff */
[----:B------:R-:W-:Y:S02]  /*1860*/  USHF.L.U32 UR9, UR8, 0xb, URZ ;  /* 0x0000000b08097899 */ /* 0x000fe400080006ff */
[----:B------:R-:W-:Y:S02]  /*1870*/  USHF.L.U32 UR8, UR8, 0x1, URZ ;  /* 0x0000000108087899 */ /* 0x000fe400080006ff */
[----:B------:R-:W-:-:S04]  /*1880*/  UIADD3 UR4, UPT, UPT, -UR4, 0x100000, URZ ;  /* 0x0010000004047890 */ /* 0x000fc8000fffe1ff */
[----:B------:R-:W-:Y:S02]  /*1890*/  USHF.L.U32 UR5, UR4, 0xb, URZ ;  /* 0x0000000b04057899 */ /* 0x000fe400080006ff */
[----:B------:R-:W-:Y:S01]  /*18a0*/  USHF.L.U32 UR4, UR4, 0x1, URZ ;  /* 0x0000000104047899 */ /* 0x000fe200080006ff */
[----:B------:R-:W1:Y:S03]  /*18b0*/  FENCE.VIEW.ASYNC.S ;  /* 0x00000000000073c6 */ /* 0x000e660000000000 */
[----:B-1----:R1:W2:Y:S08]  /*18c0*/  SYNCS.EXCH.64 URZ, [UR12+0xf010], UR8 ;  /* 0x00f010080cff75b2 */ /* 0x0022b00008000100 */
[----:B------:R1:W4:Y:S01]  /*18d0*/  SYNCS.EXCH.64 URZ, [UR12+0xf030], UR4 ;  /* 0x00f030040cff75b2 */ /* 0x0003220008000100 */
[----:B------:R-:W-:Y:S01]  /*18e0*/  NOP ;  /* 0x0000000000007918 */ /* 0x000fe20000000000 */
.L_x_56:
[----:B-1----:R-:W-:Y:S05]  /*18f0*/  BSYNC.RECONVERGENT B3 ;  /* 0x0000000000037941 */ /* 0x002fea0003800200 */
.L_x_55:
[----:B------:R-:W-:Y:S05]  /*1900*/  @!P0 BRA `(.L_x_57) ;  /* 0x0000000800388947 */ /* 0x000fea0003800000 */
[----:B--2-4-:R-:W-:Y:S01]  /*1910*/  BAR.SYNC.DEFER_BLOCKING 0x0 ;  /* 0x0000000000007b1d */ /* 0x014fe20000010000 */
[----:B------:R-:W-:Y:S01]  /*1920*/  ELECT P1, URZ, PT ;  /* 0x0000000000ff782f */ /* 0x000fe20003820000 */
[----:B------:R-:W-:Y:S01]  /*1930*/  @!P3 IMAD.MOV.U32 R2, RZ, RZ, 0x5000 ;  /* 0x00005000ff02b424 */ /* 0x000fe200078e00ff */
[----:B------:R-:W-:Y:S02]  /*1940*/  ULOP3.LUT UR6, UR13, 0x1, URZ, 0xc0, !UPT ;  /* 0x000000010d067892 */ /* 0x000fe4000f8ec0ff */
[----:B------:R-:W-:Y:S01]  /*1950*/  ISETP.LT.U32.AND P1, PT, R68, 0x20, P1 ;  /* 0x000000204400780c */ /* 0x000fe20000f21070 */
[----:B------:R-:W-:Y:S02]  /*1960*/  UIADD3 UR4, UPT, UPT, UR12, 0xc000, URZ ;  /* 0x0000c0000c047890 */ /* 0x000fe4000fffe0ff */
[----:B------:R-:W-:Y:S02]  /*1970*/  ULEA UR28, UR6, UR12, 0xd ;  /* 0x0000000c061c7291 */ /* 0x000fe4000f8e68ff */
[----:B------:R-:W-:Y:S01]  /*1980*/  ULEA UR30, UR6, UR16, 0x7 ;  /* 0x00000010061e7291 */ /* 0x000fe2000f8e38ff */
[----:B------:R-:W-:Y:S01]  /*1990*/  UMOV UR7, UR11 ;  /* 0x0000000b00077c82 */ /* 0x000fe20008000000 */
[----:B------:R-:W-:-:S04]  /*19a0*/  ELECT P0, URZ, PT ;  /* 0x0000000000ff782f */ /* 0x000fc80003800000 */
[----:B------:R-:W-:Y:S02]  /*19b0*/  ISETP.LT.U32.AND P0, PT, R68, 0x40, P0 ;  /* 0x000000404400780c */ /* 0x000fe40000701070 */
[----:B------:R-:W-:Y:S01]  /*19c0*/  VOTEU.ANY UP0, P1 ;  /* 0x0000000000ff7886 */ /* 0x000fe20000800100 */
[----:B------:R-:W-:-:S04]  /*19d0*/  VOTEU.ANY UP2, P1 ;  /* 0x0000000000ff7886 */ /* 0x000fc80000840100 */
[----:B------:R-:W-:Y:S02]  /*19e0*/  @UP0 UIADD3 UR5, UPT, UPT, UR12, 0xf000, URZ ;  /* 0x0000f0000c050890 */ /* 0x000fe4000fffe0ff */
[----:B------:R1:W-:Y:S01]  /*19f0*/  @!P3 SYNCS.ARRIVE.TRANS64 RZ, [UR12+0xf000], R2 ;  /* 0x00f00002ffffb9a7 */ /* 0x0003e2000800000c */
[----:B------:R-:W-:Y:S01]  /*1a00*/  @UP0 UMOV UR6, URZ ;  /* 0x000000ff00060c82 */ /* 0x000fe20008000000 */
[----:B------:R-:W-:Y:S01]  /*1a10*/  BAR.SYNC.DEFER_BLOCKING 0x0 ;  /* 0x0000000000007b1d */ /* 0x000fe20000010000 */
[----:B------:R-:W-:-:S05]  /*1a20*/  UISETP.NE.U32.AND UP0, UPT, UR13, URZ, UPT ;  /* 0x000000ff0d00728c */ /* 0x000fca000bf05070 */
[----:B------:R-:W-:Y:S01]  /*1a30*/  VOTEU.ANY UP1, P0 ;  /* 0x0000000000ff7886 */ /* 0x000fe20000020100 */
[----:B------:R-:W-:-:S04]  /*1a40*/  VOTEU.ANY UP3, P0 ;  /* 0x0000000000ff7886 */ /* 0x000fc80000060100 */
[----:B------:R-:W-:Y:S01]  /*1a50*/  @UP1 UIADD3 UR29, UPT, UPT, UR12, 0xf000, URZ ;  /* 0x0000f0000c1d1890 */ /* 0x000fe2000fffe0ff */
[----:B------:R-:W-:Y:S01]  /*1a60*/  @UP1 UMOV UR31, URZ ;  /* 0x000000ff001f1c82 */ /* 0x000fe20008000000 */
[----:B------:R1:W-:Y:S01]  /*1a70*/  @UP2 UTMALDG.2D [UR4], [UR20] ;  /* 0x00000004140025b4 */ /* 0x0003e20008008000 */
[----:B------:R2:W-:Y:S06]  /*1a80*/  MEMBAR.ALL.CTA ;  /* 0x0000000000007992 */ /* 0x0005ec0000008000 */
[----:B--2---:R-:W2:Y:S02]  /*1a90*/  FENCE.VIEW.ASYNC.S ;  /* 0x00000000000073c6 */ /* 0x004ea40000000000 */
[----:B--2---:R-:W-:Y:S06]  /*1aa0*/  BAR.SYNC.DEFER_BLOCKING 0x0 ;  /* 0x0000000000007b1d */ /* 0x004fec0000010000 */
[----:B------:R1:W-:Y:S02]  /*1ab0*/  @UP3 UTMALDG.2D [UR28], [UR22] ;  /* 0x0000001c160035b4 */ /* 0x0003e40008008000 */
[----:B------:R-:W-:Y:S06]  /*1ac0*/  BAR.SYNC.DEFER_BLOCKING 0x0 ;  /* 0x0000000000007b1d */ /* 0x000fec0000010000 */
[----:B------:R-:W2:Y:S02]  /*1ad0*/  SYNCS.PHASECHK.TRANS64.TRYWAIT P0, [UR12+0xf000], RZ ;  /* 0x00f000ffff0075a7 */ /* 0x000ea4000800110c */
[----:B-12---:R-:W-:Y:S05]  /*1ae0*/  @!P0 BRA `(.L_x_58) ;  /* 0x0000000c00d08947 */ /* 0x006fea0003800000 */
.L_x_74:
[----:B------:R-:W-:Y:S05]  /*1af0*/  BRA.U UP0, `(.L_x_59) ;  /* 0x0000000100587547 */ /* 0x000fea000b800000 */
[----:B------:R-:W-:Y:S02]  /*1b00*/  USHF.R.U32.HI UR6, URZ, 0x4, UR12 ;  /* 0x00000004ff067899 */ /* 0x000fe4000801160c */
[----:B------:R-:W-:Y:S02]  /*1b10*/  USHF.R.U32.HI UR4, URZ, 0x4, UR4 ;  /* 0x00000004ff047899 */ /* 0x000fe40008011604 */
[----:B------:R-:W-:Y:S02]  /*1b20*/  USGXT.U32 UR6, UR6, 0xe ;  /* 0x0000000e0606789a */ /* 0x000fe40008000000 */
[----:B------:R-:W-:Y:S01]  /*1b30*/  USGXT.U32 UR4, UR4, 0xe ;  /* 0x0000000e0404789a */ /* 0x000fe20008000000 */
[----:B------:R-:W-:Y:S01]  /*1b40*/  UMOV UR18, 0x2000100 ;  /* 0x0200010000127882 */ /* 0x000fe20000000000 */
[----:B------:R-:W-:Y:S01]  /*1b50*/  UMOV UR19, 0x40004040 ;  /* 0x4000404000137882 */ /* 0x000fe20000000000 */
[----:B------:R-:W-:Y:S01]  /*1b60*/  UMOV UR7, URZ ;  /* 0x000000ff00077c82 */ /* 0x000fe20008000000 */
[----:B------:R-:W-:Y:S01]  /*1b70*/  UMOV UR8, 0xfffffffe ;  /* 0xfffffffe00087882 */ /* 0x000fe20000000000 */
[----:B------:R-:W-:Y:S01]  /*1b80*/  UMOV UR9, 0x7fffbfdf ;  /* 0x7fffbfdf00097882 */ /* 0x000fe20000000000 */
[----:B------:R-:W-:Y:S01]  /*1b90*/  UMOV UR5, URZ ;  /* 0x000000ff00057c82 */ /* 0x000fe20008000000 */
[----:B------:R-:W-:-:S02]  /*1ba0*/  UIADD3.64 UR18, UPT, UPT, UR6, UR18, URZ ;  /* 0x0000001206127297 */ /* 0x000fc4000fffe0ff */
[----:B------:R-:W-:Y:S02]  /*1bb0*/  ULOP3.LUT UR6, UR6, 0x2000000, URZ, 0xfc, !UPT ;  /* 0x0200000006067892 */ /* 0x000fe4000f8efcff */
[----:B------:R-:W-:Y:S01]  /*1bc0*/  UIADD3.64 UR8, UPT, UPT, UR4, -UR8, URZ ;  /* 0x8000000804087297 */ /* 0x000fe2000fffe0ff */
[----:B------:R-:W-:Y:S01]  /*1bd0*/  UMOV UR26, 0x0 ;  /* 0x00000000001a7882 */ /* 0x000fe20000000000 */
[----:B------:R-:W-:Y:S01]  /*1be0*/  UMOV UR27, 0x4410010 ;  /* 0x04410010001b7882 */ /* 0x000fe20000000000 */
[----:B------:R-:W-:Y:S01]  /*1bf0*/  UMOV UR5, 0x80004020 ;  /* 0x8000402000057882 */ /* 0x000fe20000000000 */
[----:B------:R-:W-:Y:S01]  /*1c00*/  UMOV UR7, 0x40004040 ;  /* 0x4000404000077882 */ /* 0x000fe20000000000 */
[----:B------:R-:W-:Y:S01]  /*1c10*/  UMOV UR28, 0x0 ;  /* 0x00000000001c7882 */ /* 0x000fe20000000000 */
[----:B------:R-:W-:Y:S01]  /*1c20*/  UMOV UR29, 0x4410010 ;  /* 0x04410010001d7882 */ /* 0x000fe20000000000 */
[----:B------:R1:W-:Y:S02]  /*1c30*/  UTCQMMA gdesc[UR4], gdesc[UR6], tmem[UR24], tmem[UR26], idesc[UR27], !UPT ;  /* 0x00ff1a06040075ea */ /* 0x0003e4000f800318 */
[----:B------:R1:W-:Y:S01]  /*1c40*/  UTCQMMA gdesc[UR8], gdesc[UR18], tmem[UR24], tmem[UR28], idesc[UR29], UPT ;  /* 0x00ff1c12080075ea */ /* 0x0003e2000b800318 */
[----:B------:R-:W-:-:S02]  /*1c50*/  NOP ;  /* 0x0000000000007918 */ /* 0x000fc40000000000 */
.L_x_59:
[----:B------:R-:W-:Y:S01]  /*1c60*/  ELECT P0, URZ, PT ;  /* 0x0000000000ff782f */ /* 0x000fe20003800000 */
[----:B-1----:R-:W-:Y:S01]  /*1c70*/  UMOV UR4, UR10 ;  /* 0x0000000a00047c82 */ /* 0x002fe20008000000 */
[----:B------:R-:W-:Y:S02]  /*1c80*/  UMOV UR5, URZ ;  /* 0x000000ff00057c82 */ /* 0x000fe40008000000 */
[----:B------:R-:W-:-:S13]  /*1c90*/  ISETP.LT.U32.AND P0, PT, R68, 0x20, P0 ;  /* 0x000000204400780c */ /* 0x000fda0000701070 */
[----:B------:R-:W-:Y:S01]  /*1ca0*/  VOTEU.ANY UP0, P0 ;  /* 0x0000000000ff7886 */ /* 0x000fe20000000100 */
[----:B------:R-:W-:Y:S01]  /*1cb0*/  VOTEU.ANY UP1, P0 ;  /* 0x0000000000ff7886 */ /* 0x000fe20000020100 */
[----:B------:R-:W-:-:S03]  /*1cc0*/  ISETP.GE.U32.AND P0, PT, R10, 0x41, PT ;  /* 0x000000410a00780c */ /* 0x000fc60003f06070 */
[----:B------:R-:W-:Y:S02]  /*1cd0*/  @UP0 UMOV UR4, UR4 ;  /* 0x0000000400040c82 */ /* 0x000fe40008000000 */
[----:B------:R1:W-:Y:S01]  /*1ce0*/  @UP1 UTCBAR [UR4], URZ ;  /* 0x000000ff040013e9 */ /* 0x0003e200080000ff */
[----:B------:R-:W-:Y:S06]  /*1cf0*/  BAR.SYNC.DEFER_BLOCKING 0x0 ;  /* 0x0000000000007b1d */ /* 0x000fec0000010000 */
[----:B------:R-:W2:Y:S02]  /*1d00*/  SYNCS.PHASECHK.TRANS64.TRYWAIT P1, [UR12+0xf020], RZ ;  /* 0x00f020ffff0075a7 */ /* 0x000ea4000802110c */
[----:B-12---:R-:W-:Y:S05]  /*1d10*/  @!P1 BRA `(.L_x_60) ;  /* 0x0000000c00509947 */ /* 0x006fea0003800000 */
.L_x_75:
[----:B------:R-:W-:Y:S01]  /*1d20*/  IMAD.MOV.U32 R2, RZ, RZ, RZ ;  /* 0x000000ffff027224 */ /* 0x000fe200078e00ff */
[----:B------:R-:W-:Y:S06]  /*1d30*/  @!P0 BRA `(.L_x_57) ;  /* 0x00000004002c8947 */ /* 0x000fec0003800000 */
[----:B------:R-:W1:Y:S01]  /*1d40*/  LDCU UR19, c[0x0][0x3a0] ;  /* 0x00007400ff1377ac */ /* 0x000e620008000800 */
[----:B------:R-:W-:Y:S01]  /*1d50*/  UMOV UR17, 0x1 ;  /* 0x0000000100117882 */ /* 0x000fe20000000000 */
[----:B------:R-:W-:-:S05]  /*1d60*/  UMOV UR10, 0x40 ;  /* 0x00000040000a7882 */ /* 0x000fca0000000000 */
.L_x_64:
[----:B------:R-:W-:Y:S01]  /*1d70*/  BAR.SYNC.DEFER_BLOCKING 0x0 ;  /* 0x0000000000007b1d */ /* 0x000fe20000010000 */
[----:B------:R-:W-:Y:S01]  /*1d80*/  ULEA UR18, UR17, UR12, 0x3 ;  /* 0x0000000c11127291 */ /* 0x000fe2000f8e18ff */
[----:B------:R-:W-:Y:S01]  /*1d90*/  @!P3 IMAD.MOV.U32 R3, RZ, RZ, 0x5000 ;  /* 0x00005000ff03b424 */ /* 0x000fe200078e00ff */
[----:B------:R-:W-:Y:S01]  /*1da0*/  ELECT P1, URZ, PT ;  /* 0x0000000000ff782f */ /* 0x000fe20003820000 */
[----:B------:R-:W-:-:S03]  /*1db0*/  ULEA UR8, UR17, UR12, 0xc ;  /* 0x0000000c11087291 */ /* 0x000fc6000f8e60ff */
[----:B------:R-:W-:Y:S02]  /*1dc0*/  ISETP.LT.U32.AND P1, PT, R68, 0x20, P1 ;  /* 0x000000204400780c */ /* 0x000fe40000f21070 */
[----:B------:R-:W-:Y:S01]  /*1dd0*/  ELECT P0, URZ, PT ;  /* 0x0000000000ff782f */ /* 0x000fe20003800000 */
[----:B------:R-:W-:-:S03]  /*1de0*/  UIADD3 UR8, UPT, UPT, UR8, 0xc000, URZ ;  /* 0x0000c00008087890 */ /* 0x000fc6000fffe0ff */
[----:B------:R-:W-:Y:S01]  /*1df0*/  ISETP.LT.U32.AND P0, PT, R68, 0x40, P0 ;  /* 0x000000404400780c */ /* 0x000fe20000701070 */
[----:B------:R-:W-:Y:S02]  /*1e00*/  ULEA UR4, UR17, UR12, 0xe ;  /* 0x0000000c11047291 */ /* 0x000fe4000f8e70ff */
[----:B------:R-:W-:Y:S01]  /*1e10*/  ULOP3.LUT UR5, UR13, 0x1, URZ, 0xc0, !UPT ;  /* 0x000000010d057892 */ /* 0x000fe2000f8ec0ff */
[----:B------:R-:W-:-:S03]  /*1e20*/  UMOV UR31, UR10 ;  /* 0x0000000a001f7c82 */ /* 0x000fc60008000000 */
[----:B------:R-:W-:Y:S01]  /*1e30*/  ULEA UR28, UR5, UR4, 0xd ;  /* 0x00000004051c7291 */ /* 0x000fe2000f8e68ff */
[----:B------:R-:W-:Y:S01]  /*1e40*/  VOTEU.ANY UP0, P1 ;  /* 0x0000000000ff7886 */ /* 0x000fe20000800100 */
[----:B------:R-:W-:Y:S01]  /*1e50*/  ULEA UR30, UR5, UR16, 0x7 ;  /* 0x00000010051e7291 */ /* 0x000fe2000f8e38ff */
[----:B------:R2:W-:Y:S03]  /*1e60*/  @!P3 SYNCS.ARRIVE.TRANS64 RZ, [UR18+0xf000], R3 ;  /* 0x00f00003ffffb9a7 */ /* 0x0005e60008000012 */
[----:B------:R-:W-:Y:S01]  /*1e70*/  VOTEU.ANY UP1, P0 ;  /* 0x0000000000ff7886 */ /* 0x000fe20000020100 */
[----:B------:R-:W-:Y:S01]  /*1e80*/  @UP0 UIADD3 UR9, UPT, UPT, UR18, 0xf000, URZ ;  /* 0x0000f00012090890 */ /* 0x000fe2000fffe0ff */
[----:B------:R-:W-:Y:S01]  /*1e90*/  VOTEU.ANY UP0, P1 ;  /* 0x0000000000ff7886 */ /* 0x000fe20000800100 */
[----:B------:R-:W-:Y:S02]  /*1ea0*/  BAR.SYNC.DEFER_BLOCKING 0x0 ;  /* 0x0000000000007b1d */ /* 0x000fe40000010000 */
[----:B------:R-:W-:Y:S01]  /*1eb0*/  @UP1 UIADD3 UR29, UPT, UPT, UR18, 0xf000, URZ ;  /* 0x0000f000121d1890 */ /* 0x000fe2000fffe0ff */
[----:B--2---:R-:W-:-:S03]  /*1ec0*/  IMAD.U32 R3, R2, -0x80000000, RZ ;  /* 0x8000000002037824 */ /* 0x004fc600078e00ff */
[----:B------:R-:W-:Y:S01]  /*1ed0*/  VOTEU.ANY UP1, P0 ;  /* 0x0000000000ff7886 */ /* 0x000fe20000020100 */
[----:B------:R2:W-:Y:S01]  /*1ee0*/  @UP0 UTMALDG.2D [UR8], [UR20] ;  /* 0x00000008140005b4 */ /* 0x0005e20008008000 */
[----:B------:R-:W-:Y:S01]  /*1ef0*/  UISETP.NE.U32.AND UP0, UPT, UR13, URZ, UPT ;  /* 0x000000ff0d00728c */ /* 0x000fe2000bf05070 */
[----:B------:R4:W-:Y:S06]  /*1f00*/  MEMBAR.ALL.CTA ;  /* 0x0000000000007992 */ /* 0x0009ec0000008000 */
[----:B----4-:R-:W4:Y:S02]  /*1f10*/  FENCE.VIEW.ASYNC.S ;  /* 0x00000000000073c6 */ /* 0x010f240000000000 */
[----:B----4-:R-:W-:Y:S06]  /*1f20*/  BAR.SYNC.DEFER_BLOCKING 0x0 ;  /* 0x0000000000007b1d */ /* 0x010fec0000010000 */
[----:B------:R2:W-:Y:S02]  /*1f30*/  @UP1 UTMALDG.2D [UR28], [UR22] ;  /* 0x0000001c160015b4 */ /* 0x0005e40008008000 */
[----:B------:R-:W-:Y:S06]  /*1f40*/  BAR.SYNC.DEFER_BLOCKING 0x0 ;  /* 0x0000000000007b1d */ /* 0x000fec0000010000 */
[----:B------:R-:W4:Y:S02]  /*1f50*/  SYNCS.PHASECHK.TRANS64.TRYWAIT P0, [UR18+0xf000], R3 ;  /* 0x00f00003ff0075a7 */ /* 0x000f240008001112 */
[----:B--2-4-:R-:W-:Y:S05]  /*1f60*/  @!P0 BRA `(.L_x_61) ;  /* 0x0000000800c88947 */ /* 0x014fea0003800000 */
.L_x_76:
[----:B------:R-:W-:Y:S05]  /*1f70*/  BRA.U UP0, `(.L_x_62) ;  /* 0x0000000100507547 */ /* 0x000fea000b800000 */
[----:B------:R-:W-:Y:S02]  /*1f80*/  USHF.R.U32.HI UR6, URZ, 0x4, UR8 ;  /* 0x00000004ff067899 */ /* 0x000fe40008011608 */
[----:B------:R-:W-:Y:S02]  /*1f90*/  USHF.R.U32.HI UR8, URZ, 0x4, UR4 ;  /* 0x00000004ff087899 */ /* 0x000fe40008011604 */
[----:B------:R-:W-:Y:S02]  /*1fa0*/  USGXT.U32 UR6, UR6, 0xe ;  /* 0x0000000e0606789a */ /* 0x000fe40008000000 */
[----:B------:R-:W-:Y:S02]  /*1fb0*/  USGXT.U32 UR8, UR8, 0xe ;  /* 0x0000000e0808789a */ /* 0x000fe40008000000 */
[----:B------:R-:W-:Y:S02]  /*1fc0*/  UIADD3 UR26, UP0, UPT, UR6, 0x2, URZ ;  /* 0x00000002061a7890 */ /* 0x000fe4000ff1e0ff */
[----:B------:R-:W-:Y:S01]  /*1fd0*/  UIADD3 UR28, UP1, UPT, UR8, 0x2000100, URZ ;  /* 0x02000100081c7890 */ /* 0x000fe2000ff3e0ff */
[----:B------:R-:W-:Y:S01]  /*1fe0*/  UMOV UR4, URZ ;  /* 0x000000ff00047c82 */ /* 0x000fe20008000000 */
[----:B------:R-:W-:Y:S01]  /*1ff0*/  UMOV UR5, URZ ;  /* 0x000000ff00057c82 */ /* 0x000fe20008000000 */
[----:B------:R-:W-:-:S02]  /*2000*/  ULOP3.LUT UR8, UR8, 0x2000000, URZ, 0xfc, !UPT ;  /* 0x0200000008087892 */ /* 0x000fc4000f8efcff */
[----:B------:R-:W-:Y:S02]  /*2010*/  UIADD3.X UR27, UPT, UPT, UR4, -0x7fffbfe0, URZ, UP0, !UPT ;  /* 0x80004020041b7890 */ /* 0x000fe400087fe4ff */
[----:B------:R-:W-:Y:S01]  /*2020*/  UIADD3.X UR29, UPT, UPT, UR5, 0x40004040, URZ, UP1, !UPT ;  /* 0x40004040051d7890 */ /* 0x000fe20008ffe4ff */
[----:B------:R-:W-:Y:S01]  /*2030*/  UMOV UR30, 0x0 ;  /* 0x00000000001e7882 */ /* 0x000fe20000000000 */
[----:B------:R-:W-:Y:S01]  /*2040*/  UMOV UR31, 0x4410010 ;  /* 0x04410010001f7882 */ /* 0x000fe20000000000 */
[----:B------:R-:W-:Y:S01]  /*2050*/  UMOV UR7, 0x80004020 ;  /* 0x8000402000077882 */ /* 0x000fe20000000000 */
[----:B------:R-:W-:Y:S01]  /*2060*/  UMOV UR9, 0x40004040 ;  /* 0x4000404000097882 */ /* 0x000fe20000000000 */
[----:B------:R-:W-:Y:S01]  /*2070*/  UMOV UR4, 0x0 ;  /* 0x0000000000047882 */ /* 0x000fe20000000000 */
[----:B------:R-:W-:Y:S01]  /*2080*/  UMOV UR5, 0x4410010 ;  /* 0x0441001000057882 */ /* 0x000fe20000000000 */
[----:B------:R2:W-:Y:S02]  /*2090*/  UTCQMMA gdesc[UR6], gdesc[UR8], tmem[UR24], tmem[UR30], idesc[UR31], UPT ;  /* 0x00ff1e08060075ea */ /* 0x0005e4000b800318 */
[----:B------:R2:W-:Y:S01]  /*20a0*/  UTCQMMA gdesc[UR26], gdesc[UR28], tmem[UR24], tmem[UR4], idesc[UR5], UPT ;  /* 0x00ff041c1a0075ea */ /* 0x0005e2000b800318 */
[----:B------:R-:W-:-:S02]  /*20b0*/  NOP ;  /* 0x0000000000007918 */ /* 0x000fc40000000000 */
.L_x_62:
[----:B------:R-:W-:Y:S01]  /*20c0*/  ELECT P0, URZ, PT ;  /* 0x0000000000ff782f */ /* 0x000fe20003800000 */
[----:B--2---:R-:W-:-:S03]  /*20d0*/  UIADD3 UR4, UPT, UPT, UR18, 0xf020, URZ ;  /* 0x0000f02012047890 */ /* 0x004fc6000fffe0ff */
[----:B------:R-:W-:Y:S01]  /*20e0*/  ISETP.LT.U32.AND P0, PT, R68, 0x20, P0 ;  /* 0x000000204400780c */ /* 0x000fe20000701070 */
[----:B------:R-:W-:-:S12]  /*20f0*/  UMOV UR5, URZ ;  /* 0x000000ff00057c82 */ /* 0x000fd80008000000 */
[----:B------:R-:W-:Y:S01]  /*2100*/  VOTEU.ANY UP0, P0 ;  /* 0x0000000000ff7886 */ /* 0x000fe20000000100 */
[----:B------:R-:W-:-:S04]  /*2110*/  VOTEU.ANY UP1, P0 ;  /* 0x0000000000ff7886 */ /* 0x000fc80000020100 */
[----:B------:R-:W-:Y:S02]  /*2120*/  @UP0 UMOV UR4, UR4 ;  /* 0x0000000400040c82 */ /* 0x000fe40008000000 */
[----:B------:R2:W-:Y:S01]  /*2130*/  @UP1 UTCBAR [UR4], URZ ;  /* 0x000000ff040013e9 */ /* 0x0005e200080000ff */
[----:B------:R-:W-:Y:S06]  /*2140*/  BAR.SYNC.DEFER_BLOCKING 0x0 ;  /* 0x0000000000007b1d */ /* 0x000fec0000010000 */
[----:B------:R-:W4:Y:S02]  /*2150*/  SYNCS.PHASECHK.TRANS64.TRYWAIT P0, [UR18+0xf020], R3 ;  /* 0x00f02003ff0075a7 */ /* 0x000f240008001112 */
[----:B--2-4-:R-:W-:Y:S05]  /*2160*/  @!P0 BRA `(.L_x_63) ;  /* 0x0000000800548947 */ /* 0x014fea0003800000 */
.L_x_77:
[----:B------:R-:W-:Y:S02]  /*2170*/  UIADD3 UR17, UPT, UPT, UR17, 0x1, URZ ;  /* 0x0000000111117890 */ /* 0x000fe4000fffe0ff */
[----:B------:R-:W-:Y:S02]  /*2180*/  UIADD3 UR10, UPT, UPT, UR10, 0x40, URZ ;  /* 0x000000400a0a7890 */ /* 0x000fe4000fffe0ff */
[----:B------:R-:W-:-:S04]  /*2190*/  UISETP.NE.U32.AND UP0, UPT, UR17, 0x3, UPT ;  /* 0x000000031100788c */ /* 0x000fc8000bf05070 */
[----:B------:R-:W-:Y:S02]  /*21a0*/  USEL UR17, UR17, URZ, UP0 ;  /* 0x000000ff11117287 */ /* 0x000fe40008000000 */
[----:B------:R-:W-:Y:S02]  /*21b0*/  USEL UR4, URZ, 0x1, UP0 ;  /* 0x00000001ff047887 */ /* 0x000fe40008000000 */
[----:B-1----:R-:W-:-:S04]  /*21c0*/  UISETP.GE.AND UP0, UPT, UR10, UR19, UPT ;  /* 0x000000130a00728c */ /* 0x002fc8000bf06270 */
[----:B------:R-:W-:-:S05]  /*21d0*/  LOP3.LUT R2, R2, UR4, RZ, 0x3c, !PT ;  /* 0x0000000402027c12 */ /* 0x000fca000f8e3cff */
[----:B------:R-:W-:Y:S05]  /*21e0*/  BRA.U !UP0, `(.L_x_64) ;  /* 0xfffffff908e07547 */ /* 0x000fea000b83ffff */
.L_x_57:
[----:B--2-4-:R-:W-:Y:S01]  /*21f0*/  BAR.SYNC.DEFER_BLOCKING 0x0 ;  /* 0x0000000000007b1d */ /* 0x014fe20000010000 */
[----:B------:R-:W-:-:S05]  /*2200*/  IMAD.SHL.U32 R2, R0, 0x40, RZ ;  /* 0x0000004000027824 */ /* 0x000fca00078e00ff */
[----:B------:R-:W-:Y:S04]  /*2210*/  BSSY.RECONVERGENT B3, `(.L_x_65) ;  /* 0x0000004000037945 */ /* 0x000fe80003800200 */
[----:B------:R-:W-:Y:S05]  /*2220*/  @P3 BRA `(.L_x_66) ;  /* 0x0000000000083947 */ /* 0x000fea0003800000 */
[----:B------:R-:W1:Y:S02]  /*2230*/  SYNCS.CCTL.IV [UR12+0xf000] ;  /* 0x00f00000ff0079b1 */ /* 0x000e64000800000c */
[----:B-1----:R-:W1:Y:S02]  /*2240*/  SYNCS.CCTL.IV [UR12+0xf020] ;  /* 0x00f02000ff0079b1 */ /* 0x002e64000800000c */
.L_x_66:
[----:B------:R-:W-:Y:S05]  /*2250*/  BSYNC.RECONVERGENT B3 ;  /* 0x0000000000037941 */ /* 0x000fea0003800200 */
.L_x_65:
[----:B-1----:R-:W-:Y:S06]  /*2260*/  BAR.SYNC.DEFER_BLOCKING 0x0 ;  /* 0x0000000000007b1d */ /* 0x002fec0000010000 */
[----:B------:R-:W-:Y:S04]  /*2270*/  BSSY.RECONVERGENT B3, `(.L_x_67) ;  /* 0x0000004000037945 */ /* 0x000fe80003800200 */
[----:B------:R-:W-:Y:S05]  /*2280*/  @P3 BRA `(.L_x_68) ;  /* 0x0000000000083947 */ /* 0x000fea0003800000 */
[----:B------:R-:W1:Y:S02]  /*2290*/  SYNCS.CCTL.IV [UR12+0xf008] ;  /* 0x00f00800ff0079b1 */ /* 0x000e64000800000c */
[----:B-1----:R-:W1:Y:S02]  /*22a0*/  SYNCS.CCTL.IV [UR12+0xf028] ;  /* 0x00f02800ff0079b1 */ /* 0x002e64000800000c */
.L_x_68:
[----:B------:R-:W-:Y:S05]  /*22b0*/  BSYNC.RECONVERGENT B3 ;  /* 0x0000000000037941 */ /* 0x000fea0003800200 */
.L_x_67:
[----:B-1----:R-:W-:Y:S06]  /*22c0*/  BAR.SYNC.DEFER_BLOCKING 0x0 ;  /* 0x0000000000007b1d */ /* 0x002fec0000010000 */
[----:B------:R-:W-:Y:S04]  /*22d0*/  BSSY.RECONVERGENT B3, `(.L_x_69) ;  /* 0x0000004000037945 */ /* 0x000fe80003800200 */
[----:B------:R-:W-:Y:S05]  /*22e0*/  @P3 BRA `(.L_x_70) ;  /* 0x0000000000083947 */ /* 0x000fea0003800000 */
[----:B------:R-:W1:Y:S02]  /*22f0*/  SYNCS.CCTL.IV [UR12+0xf010] ;  /* 0x00f01000ff0079b1 */ /* 0x000e64000800000c */
[----:B-1----:R-:W1:Y:S02]  /*2300*/  SYNCS.CCTL.IV [UR12+0xf030] ;  /* 0x00f03000ff0079b1 */ /* 0x002e64000800000c */
.L_x_70:
[----:B------:R-:W-:Y:S05]  /*2310*/  BSYNC.RECONVERGENT B3 ;  /* 0x0000000000037941 */ /* 0x000fea0003800200 */
.L_x_69:
[----:B------:R-:W-:Y:S01]  /*2320*/  USHF.L.U32 UR4, UR13, 0x15, URZ ;  /* 0x000000150d047899 */ /* 0x000fe200080006ff */
[----:B------:R-:W-:Y:S01]  /*2330*/  IMAD.SHL.U32 R3, R0, 0x10, RZ ;  /* 0x0000001000037824 */ /* 0x000fe200078e00ff */
[----:B------:R-:W-:Y:S01]  /*2340*/  USHF.L.U32 UR5, UR13, 0x5, URZ ;  /* 0x000000050d057899 */ /* 0x000fe200080006ff */
[----:B------:R-:W-:Y:S01]  /*2350*/  LOP3.LUT R2, R2, 0x3800, RZ, 0xc0, !PT ;  /* 0x0000380002027812 */ /* 0x000fe200078ec0ff */
[----:B------:R-:W-:Y:S02]  /*2360*/  ULOP3.LUT UR4, UR4, 0x600000, URZ, 0xc0, !UPT ;  /* 0x0060000004047892 */ /* 0x000fe4000f8ec0ff */
[----:B------:R-:W-:Y:S01]  /*2370*/  ULOP3.LUT UR5, UR5, 0x80, URZ, 0xc0, !UPT ;  /* 0x0000008005057892 */ /* 0x000fe2000f8ec0ff */
[----:B------:R-:W-:Y:S01]  /*2380*/  LOP3.LUT R3, R2, 0x70, R3, 0xf8, !PT ;  /* 0x0000007002037812 */ /* 0x000fe200078ef803 */
[C---:B------:R-:W-:Y:S01]  /*2390*/  IMAD.SHL.U32 R2, R0.reuse, 0x4, RZ ;  /* 0x0000000400027824 */ /* 0x040fe200078e00ff */
[----:B------:R-:W-:Y:S01]  /*23a0*/  ELECT P0, URZ, PT ;  /* 0x0000000000ff782f */ /* 0x000fe20003800000 */
[----:B------:R-:W-:Y:S01]  /*23b0*/  IMAD.SHL.U32 R0, R0, 0x80, RZ ;  /* 0x0000008000007824 */ /* 0x000fe200078e00ff */
[----:B------:R-:W-:-:S02]  /*23c0*/  UIADD3 UR4, UPT, UPT, UR5, UR4, UR24 ;  /* 0x0000000405047290 */ /* 0x000fc4000fffe018 */
[----:B------:R-:W-:Y:S01]  /*23d0*/  LOP3.LUT R3, R3, 0x40, R2, 0x78, !PT ;  /* 0x0000004003037812 */ /* 0x000fe200078e7802 */
[----:B------:R-:W-:Y:S01]  /*23e0*/  ULOP3.LUT UR13, UR13, 0x1, URZ, 0xc0, !UPT ;  /* 0x000000010d0d7892 */ /* 0x000fe2000f8ec0ff */
[----:B------:R-:W-:Y:S01]  /*23f0*/  ISETP.LT.U32.AND P0, PT, R68, 0x40, P0 ;  /* 0x000000404400780c */ /* 0x000fe20000701070 */
[----:B------:R-:W-:Y:S01]  /*2400*/  UMOV UR6, UR11 ;  /* 0x0000000b00067c82 */ /* 0x000fe20008000000 */
[----:B------:R-:W-:Y:S01]  /*2410*/  LOP3.LUT R0, R3, 0x780, R0, 0xf8, !PT ;  /* 0x0000078003007812 */ /* 0x000fe200078ef800 */
[----:B------:R-:W-:Y:S02]  /*2420*/  ULEA UR5, UR13, UR16, 0x7 ;  /* 0x000000100d057291 */ /* 0x000fe4000f8e38ff */
[----:B---3--:R-:W-:Y:S01]  /*2430*/  LDTM.16dp32bit_t0_t15.x64 R4, tmem[UR4] ;  /* 0x00000004000479ee */ /* 0x008fe20008b00000 */
[----:B------:R-:W2:Y:S01]  /*2440*/  LDTM.16dp32bit_t16_t31.x64 R4, tmem[UR4+0x40] ;  /* 0x00004004000479ee */ /* 0x000ea20008b20000 */
[C---:B------:R-:W-:Y:S01]  /*2450*/  LOP3.LUT R2, R0.reuse, 0x10, RZ, 0x3c, !PT ;  /* 0x0000001000027812 */ /* 0x040fe200078e3cff */
[----:B------:R-:W-:Y:S01]  /*2460*/  NOP ;  /* 0x0000000000007918 */ /* 0x000fe20000000000 */
[----:B------:R-:W-:Y:S01]  /*2470*/  LOP3.LUT R3, R0, 0x20, RZ, 0x3c, !PT ;  /* 0x0000002000037812 */ /* 0x000fe200078e3cff */
[----:B------:R-:W-:-:S03]  /*2480*/  ULEA UR4, UR13, UR12, 0xd ;  /* 0x0000000c0d047291 */ /* 0x000fc6000f8e68ff */
[----:B--2---:R-:W-:Y:S01]  /*2490*/  VOTEU.ANY UP1, P0 ;  /* 0x0000000000ff7886 */ /* 0x004fe20000020100 */
[----:B------:R-:W-:Y:S01]  /*24a0*/  VOTEU.ANY UP0, P0 ;  /* 0x0000000000ff7886 */ /* 0x000fe20000000100 */
[----:B------:R-:W-:Y:S02]  /*24b0*/  F2FP.SATFINITE.E4M3.F32.PACK_AB_MERGE_C R6, R7, R6, RZ ;  /* 0x000000060706723e */ /* 0x000fe400048070ff */
[----:B------:R-:W-:Y:S02]  /*24c0*/  F2FP.SATFINITE.E4M3.F32.PACK_AB_MERGE_C R10, R11, R10, RZ ;  /* 0x0000000a0b0a723e */ /* 0x000fe400048070ff */
[----:B------:R-:W-:Y:S02]  /*24d0*/  F2FP.SATFINITE.E4M3.F32.PACK_AB_MERGE_C R14, R15, R14, RZ ;  /* 0x0000000e0f0e723e */ /* 0x000fe400048070ff */
[----:B------:R-:W-:Y:S02]  /*24e0*/  F2FP.SATFINITE.E4M3.F32.PACK_AB_MERGE_C R7, R19, R18, RZ ;  /* 0x000000121307723e */ /* 0x000fe400048070ff */
[----:B------:R-:W-:-:S02]  /*24f0*/  F2FP.SATFINITE.E4M3.F32.PACK_AB_MERGE_C R22, R23, R22, RZ ;  /* 0x000000161716723e */ /* 0x000fc400048070ff */
[----:B------:R-:W-:Y:S02]  /*2500*/  F2FP.SATFINITE.E4M3.F32.PACK_AB_MERGE_C R26, R27, R26, RZ ;  /* 0x0000001a1b1a723e */ /* 0x000fe400048070ff */
        /* <DEDUP_REMOVED lines=10> */
[----:B------:R-:W-:-:S02]  /*25b0*/  F2FP.SATFINITE.E4M3.F32.PACK_AB_MERGE_C R4, R5, R4, R6 ;  /* 0x000000040504723e */ /* 0x000fc40004807006 */
[----:B------:R-:W-:Y:S02]  /*25c0*/  F2FP.SATFINITE.E4M3.F32.PACK_AB_MERGE_C R5, R9, R8, R10 ;  /* 0x000000080905723e */ /* 0x000fe4000480700a */
[----:B------:R-:W-:Y:S02]  /*25d0*/  F2FP.SATFINITE.E4M3.F32.PACK_AB_MERGE_C R6, R13, R12, R14 ;  /* 0x0000000c0d06723e */ /* 0x000fe4000480700e */
[----:B------:R-:W-:Y:S02]  /*25e0*/  F2FP.SATFINITE.E4M3.F32.PACK_AB_MERGE_C R7, R17, R16, R7 ;  /* 0x000000101107723e */ /* 0x000fe40004807007 */
[----:B------:R-:W-:Y:S02]  /*25f0*/  F2FP.SATFINITE.E4M3.F32.PACK_AB_MERGE_C R20, R21, R20, R22 ;  /* 0x000000141514723e */ /* 0x000fe40004807016 */
[----:B------:R-:W-:Y:S01]  /*2600*/  F2FP.SATFINITE.E4M3.F32.PACK_AB_MERGE_C R21, R25, R24, R26 ;  /* 0x000000181915723e */ /* 0x000fe2000480701a */
[----:B-1----:R1:W-:Y:S01]  /*2610*/  STS.128 [R0+UR12], R4 ;  /* 0x0000000400007988 */ /* 0x0023e20008000c0c */
[----:B------:R-:W-:-:S02]  /*2620*/  F2FP.SATFINITE.E4M3.F32.PACK_AB_MERGE_C R22, R29, R28, R30 ;  /* 0x0000001c1d16723e */ /* 0x000fc4000480701e */
[----:B------:R-:W-:Y:S02]  /*2630*/  F2FP.SATFINITE.E4M3.F32.PACK_AB_MERGE_C R23, R33, R32, R34 ;  /* 0x000000202117723e */ /* 0x000fe40004807022 */
[----:B------:R-:W-:Y:S02]  /*2640*/  F2FP.SATFINITE.E4M3.F32.PACK_AB_MERGE_C R36, R37, R36, R38 ;  /* 0x000000242524723e */ /* 0x000fe40004807026 */
[----:B------:R-:W-:Y:S01]  /*2650*/  F2FP.SATFINITE.E4M3.F32.PACK_AB_MERGE_C R37, R41, R40, R42 ;  /* 0x000000282925723e */ /* 0x000fe2000480702a */
[----:B------:R1:W-:Y:S01]  /*2660*/  STS.128 [R2+UR12], R20 ;  /* 0x0000001402007988 */ /* 0x0003e20008000c0c */
[----:B------:R-:W-:Y:S02]  /*2670*/  F2FP.SATFINITE.E4M3.F32.PACK_AB_MERGE_C R38, R45, R44, R46 ;  /* 0x0000002c2d26723e */ /* 0x000fe4000480702e */
[----:B------:R-:W-:Y:S02]  /*2680*/  F2FP.SATFINITE.E4M3.F32.PACK_AB_MERGE_C R39, R49, R48, R50 ;  /* 0x000000303127723e */ /* 0x000fe40004807032 */
[----:B------:R-:W-:-:S02]  /*2690*/  F2FP.SATFINITE.E4M3.F32.PACK_AB_MERGE_C R52, R53, R52, R54 ;  /* 0x000000343534723e */ /* 0x000fc40004807036 */
[----:B------:R-:W-:Y:S01]  /*26a0*/  F2FP.SATFINITE.E4M3.F32.PACK_AB_MERGE_C R53, R57, R56, R58 ;  /* 0x000000383935723e */ /* 0x000fe2000480703a */
[----:B------:R1:W-:Y:S01]  /*26b0*/  STS.128 [R3+UR12], R36 ;  /* 0x0000002403007988 */ /* 0x0003e20008000c0c */
[----:B------:R-:W-:Y:S02]  /*26c0*/  F2FP.SATFINITE.E4M3.F32.PACK_AB_MERGE_C R54, R61, R60, R62 ;  /* 0x0000003c3d36723e */ /* 0x000fe4000480703e */
[----:B------:R-:W-:Y:S02]  /*26d0*/  F2FP.SATFINITE.E4M3.F32.PACK_AB_MERGE_C R55, R65, R64, R66 ;  /* 0x000000404137723e */ /* 0x000fe40004807042 */
[----:B------:R-:W-:-:S05]  /*26e0*/  LOP3.LUT R8, R0, 0x30, RZ, 0x3c, !PT ;  /* 0x0000003000087812 */ /* 0x000fca00078e3cff */
[----:B------:R1:W-:Y:S01]  /*26f0*/  STS.128 [R8+UR12], R52 ;  /* 0x0000003408007988 */ /* 0x0003e20008000c0c */
[----:B------:R2:W-:Y:S06]  /*2700*/  MEMBAR.ALL.CTA ;  /* 0x0000000000007992 */ /* 0x0005ec0000008000 */
[----:B--2---:R-:W2:Y:S02]  /*2710*/  FENCE.VIEW.ASYNC.S ;  /* 0x00000000000073c6 */ /* 0x004ea40000000000 */
[----:B--2---:R-:W-:Y:S06]  /*2720*/  BAR.SYNC.DEFER_BLOCKING 0x0 ;  /* 0x0000000000007b1d */ /* 0x004fec0000010000 */
[----:B------:R1:W-:Y:S01]  /*2730*/  @UP1 UTMASTG.2D [UR4], [UR14] ;  /* 0x000000040e0013b5 */ /* 0x0003e20008008000 */
[----:B------:R0:W-:Y:S01]  /*2740*/  UTMACMDFLUSH ;  /* 0x00000000000079b7 */ /* 0x0001e20000000000 */
[----:B------:R-:W-:-:S04]  /*2750*/  DEPBAR.LE SB0, 0x0 ;  /* 0x000080000000791a */ /* 0x000fc80000000000 */
[----:B------:R-:W-:Y:S08]  /*2760*/  BAR.SYNC.DEFER_BLOCKING 0x0 ;  /* 0x0000000000007b1d */ /* 0x000ff00000010000 */
[----:B------:R-:W-:Y:S06]  /*2770*/  BAR.SYNC.DEFER_BLOCKING 0x0 ;  /* 0x0000000000007b1d */ /* 0x000fec0000010000 */
[----:B-1----:R-:W-:Y:S05]  /*2780*/  @P2 BRA `(.L_x_71) ;  /* 0x0000000000a02947 */ /* 0x002fea0003800000 */
[----:B------:R-:W1:Y:S01]  /*2790*/  S2UR UR5, SR_CgaCtaId ;  /* 0x00000000000579c3 */ /* 0x000e620000008800 */
[----:B------:R-:W-:Y:S01]  /*27a0*/  NOP ;  /* 0x0000000000007918 */ /* 0x000fe20000000000 */
[----:B------:R-:W-:Y:S01]  /*27b0*/  UMOV UR4, 0x50 ;  /* 0x0000005000047882 */ /* 0x000fe20000000000 */
[----:B------:R-:W-:Y:S02]  /*27c0*/  IMAD.U32 R0, RZ, RZ, UR24 ;  /* 0x00000018ff007e24 */ /* 0x000fe4000f8e00ff */
[----:B------:R-:W-:Y:S02]  /*27d0*/  IMAD.MOV.U32 R3, RZ, RZ, 0xff ;  /* 0x000000ffff037424 */ /* 0x000fe400078e00ff */
[----:B------:R-:W-:Y:S01]  /*27e0*/  IMAD.MOV.U32 R7, RZ, RZ, 0x1 ;  /* 0x00000001ff077424 */ /* 0x000fe200078e00ff */
[----:B------:R-:W-:-:S04]  /*27f0*/  LOP3.LUT R0, R0, 0xffff, RZ, 0xc0, !PT ;  /* 0x0000ffff00007812 */ /* 0x000fc800078ec0ff */
[----:B------:R-:W-:-:S05]  /*2800*/  SHF.R.U32.HI R0, RZ, 0x5, R0 ;  /* 0x00000005ff007819 */ /* 0x000fca0000011600 */
[----:B------:R-:W-:Y:S01]  /*2810*/  VIADD R2, R0, 0x10 ;  /* 0x0000001000027836 */ /* 0x000fe20000000000 */
[----:B------:R-:W-:Y:S01]  /*2820*/  SHF.L.U32 R0, R3, R0, RZ ;  /* 0x0000000003007219 */ /* 0x000fe200000006ff */
[----:B-1----:R-:W-:-:S03]  /*2830*/  ULEA UR6, UR5, UR4, 0x18 ;  /* 0x0000000405067291 */ /* 0x002fc6000f8ec0ff */
[----:B------:R-:W-:-:S04]  /*2840*/  SHF.L.U32 R3, R7, R2, RZ ;  /* 0x0000000207037219 */ /* 0x000fc800000006ff */
[----:B------:R-:W-:Y:S02]  /*2850*/  LOP3.LUT R0, R3, R0, RZ, 0xfc, !PT ;  /* 0x0000000003007212 */ /* 0x000fe400078efcff */
[----:B------:R-:W1:Y:S02]  /*2860*/  LDS R5, [UR6] ;  /* 0x00000006ff057984 */ /* 0x000e640008000800 */
[C---:B------:R-:W-:Y:S02]  /*2870*/  LOP3.LUT R2, R0.reuse, 0xffff, RZ, 0xc0, !PT ;  /* 0x0000ffff00027812 */ /* 0x040fe400078ec0ff */
[----:B-1----:R-:W-:-:S04]  /*2880*/  LOP3.LUT R3, R0, 0xffff, R5, 0x80, !PT ;  /* 0x0000ffff00037812 */ /* 0x002fc800078e8005 */
[----:B------:R-:W-:-:S13]  /*2890*/  ISETP.NE.AND P0, PT, R3, R2, PT ;  /* 0x000000020300720c */ /* 0x000fda0003f05270 */
[----:B------:R-:W-:Y:S05]  /*28a0*/  @P0 BRA `(.L_x_72) ;  /* 0x0000000000500947 */ /* 0x000fea0003800000 */
[----:B------:R-:W-:Y:S02]  /*28b0*/  SHF.R.U32.HI R5, RZ, 0x10, R5 ;  /* 0x00000010ff057819 */ /* 0x000fe40000011605 */
[----:B------:R-:W-:-:S04]  /*28c0*/  SHF.R.U32.HI R2, RZ, 0x10, R0 ;  /* 0x00000010ff027819 */ /* 0x000fc80000011600 */
[----:B------:R-:W-:-:S04]  /*28d0*/  LOP3.LUT R5, R5, R2, RZ, 0xc0, !PT ;  /* 0x0000000205057212 */ /* 0x000fc800078ec0ff */
[----:B------:R-:W-:-:S13]  /*28e0*/  ISETP.NE.AND P0, PT, R5, R2, PT ;  /* 0x000000020500720c */ /* 0x000fda0003f05270 */
[----:B------:R-:W-:Y:S05]  /*28f0*/  @P0 BRA `(.L_x_73) ;  /* 0x0000000000300947 */ /* 0x000fea0003800000 */
[----:B------:R-:W-:Y:S01]  /*2900*/  R2UR UR4, R0 ;  /* 0x00000000000472ca */ /* 0x000fe200000e0000 */
[----:B------:R-:W-:Y:S01]  /*2910*/  VOTEU.ANY UR5, UPT, PT ;  /* 0x0000000000057886 */ /* 0x000fe200038e0100 */
[----:B------:R-:W1:Y:S01]  /*2920*/  S2R R0, SR_LANEID ;  /* 0x0000000000007919 */ /* 0x000e620000000000 */
[----:B------:R-:W-:-:S10]  /*2930*/  UFLO.U32 UR5, UR5 ;  /* 0x00000005000572bd */ /* 0x000fd400080e0000 */
[----:B------:R-:W-:-:S06]  /*2940*/  ULOP3.LUT UR4, URZ, UR4, URZ, 0x33, !UPT ;  /* 0x00000004ff047292 */ /* 0x000fcc000f8e33ff */
[----:B------:R-:W-:-:S04]  /*2950*/  IMAD.U32 R2, RZ, RZ, UR4 ;  /* 0x00000004ff027e24 */ /* 0x000fc8000f8e00ff */
[----:B------:R-:W2:Y:S02]  /*2960*/  REDUX UR7, R2 ;  /* 0x00000000020773c4 */ /* 0x000ea40000000000 */
[----:B------:R3:W-:Y:S01]  /*2970*/  UTCATOMSWS.AND URZ, UR4 ;  /* 0x0000000400ff79e3 */ /* 0x0007e20008000000 */
[----:B-1----:R-:W-:Y:S01]  /*2980*/  ISETP.EQ.U32.AND P0, PT, R0, UR5, PT ;  /* 0x0000000500007c0c */ /* 0x002fe2000bf02070 */
[----:B--2---:R-:W-:-:S12]  /*2990*/  IMAD.U32 R0, RZ, RZ, UR7 ;  /* 0x00000007ff007e24 */ /* 0x004fd8000f8e00ff */
[----:B------:R3:W-:Y:S01]  /*29a0*/  @P0 ATOMS.AND RZ, [UR6], R0 ;  /* 0x00000000ffff098c */ /* 0x0007e2000a800006 */
[----:B------:R-:W-:Y:S05]  /*29b0*/  BRA `(.L_x_71) ;  /* 0x0000000000147947 */ /* 0x000fea0003800000 */
.L_x_73:
[----:B------:R-:W-:-:S07]  /*29c0*/  MOV R2, 0x29e0 ;  /* 0x000029e000027802 */ /* 0x000fce0000000f00 */
[----:B------:R-:W-:Y:S05]  /*29d0*/  CALL.REL.NOINC `($__internal_0_$__cuda_sm10x_tcgen05_guardrail_trap_col_being_dealloced_not_returned_by_alloc) ;  /* 0x0000000000447944 */ /* 0x000fea0003c00000 */
[----:B------:R-:W-:Y:S05]  /*29e0*/  BRA `(.L_x_71) ;  /* 0x0000000000087947 */ /* 0x000fea0003800000 */
.L_x_72:
[----:B------:R-:W-:-:S07]  /*29f0*/  MOV R2, 0x2a10 ;  /* 0x00002a1000027802 */ /* 0x000fce0000000f00 */
[----:B------:R-:W-:Y:S05]  /*2a00*/  CALL.REL.NOINC `($__internal_2_$__cuda_sm10x_tcgen05_guardrail_trap_unallocated_columns_being_dealloced) ;  /* 0x0000000000507944 */ /* 0x000fea0003c00000 */
.L_x_71:
[----:B------:R-:W-:Y:S01]  /*2a10*/  NOP ;  /* 0x0000000000007918 */ /* 0x000fe20000000000 */
[----:B---3--:R-:W-:Y:S05]  /*2a20*/  EXIT ;  /* 0x000000000000794d */ /* 0x008fea0003800000 */
.L_x_58:
[----:B------:R-:W1:Y:S02]  /*2a30*/  SYNCS.PHASECHK.TRANS64.TRYWAIT P0, [UR12+0xf000], RZ ;  /* 0x00f000ffff0075a7 */ /* 0x000e64000800110c */
[----:B-1----:R-:W-:Y:S05]  /*2a40*/  @!P0 BRA `(.L_x_58) ;  /* 0xfffffffc00f88947 */ /* 0x002fea000383ffff */
[----:B------:R-:W-:Y:S05]  /*2a50*/  BRA `(.L_x_74) ;  /* 0xfffffff000247947 */ /* 0x000fea000383ffff */
.L_x_60:
[----:B------:R-:W1:Y:S02]  /*2a60*/  SYNCS.PHASECHK.TRANS64.TRYWAIT P1, [UR12+0xf020], RZ ;  /* 0x00f020ffff0075a7 */ /* 0x000e64000802110c */
[----:B-1----:R-:W-:Y:S05]  /*2a70*/  @!P1 BRA `(.L_x_60) ;  /* 0xfffffffc00f89947 */ /* 0x002fea000383ffff */
[----:B------:R-:W-:Y:S05]  /*2a80*/  BRA `(.L_x_75) ;  /* 0xfffffff000a47947 */ /* 0x000fea000383ffff */
.L_x_61:
[----:B------:R-:W2:Y:S02]  /*2a90*/  SYNCS.PHASECHK.TRANS64.TRYWAIT P0, [UR18+0xf000], R3 ;  /* 0x00f00003ff0075a7 */ /* 0x000ea40008001112 */
[----:B--2---:R-:W-:Y:S05]  /*2aa0*/  @!P0 BRA `(.L_x_61) ;  /* 0xfffffffc00f88947 */ /* 0x004fea000383ffff */
[----:B------:R-:W-:Y:S05]  /*2ab0*/  BRA `(.L_x_76) ;  /* 0xfffffff4002c7947 */ /* 0x000fea000383ffff */
.L_x_63:
[----:B------:R-:W2:Y:S02]  /*2ac0*/  SYNCS.PHASECHK.TRANS64.TRYWAIT P0, [UR18+0xf020], R3 ;  /* 0x00f02003ff0075a7 */ /* 0x000ea40008001112 */
[----:B--2---:R-:W-:Y:S05]  /*2ad0*/  @!P0 BRA `(.L_x_63) ;  /* 0xfffffffc00f88947 */ /* 0x004fea000383ffff */
[----:B------:R-:W-:Y:S05]  /*2ae0*/  BRA `(.L_x_77) ;  /* 0xfffffff400a07947 */ /* 0x000fea000383ffff */
        .weak           $__internal_0_$__cuda_sm10x_tcgen05_guardrail_trap_col_being_dealloced_not_returned_by_alloc
        .type           $__internal_0_$__cuda_sm10x_tcgen05_guardrail_trap_col_being_dealloced_not_returned_by_alloc,@function
        .size           $__internal_0_$__cuda_sm10x_tcgen05_guardrail_trap_col_being_dealloced_not_returned_by_alloc,($__internal_1_$__cuda_sm10x_tcgen05_guardrail_trap_phase_invalid_during_alloc - $__internal_0_$__cuda_sm10x_tcgen05_guardrail_trap_col_being_dealloced_not_returned_by_alloc)
$__internal_0_$__cuda_sm10x_tcgen05_guardrail_trap_col_being_dealloced_not_returned_by_alloc:
[----:B------:R-:W-:Y:S05]  /*2af0*/  BPT.TRAP 0x1 ;  /* 0x000000040000795c */ /* 0x000fea0000300000 */
[----:B------:R-:W-:-:S04]  /*2b00*/  IMAD.MOV.U32 R3, RZ, RZ, 0x0 ;  /* 0x00000000ff037424 */ /* 0x000fc800078e00ff */
[----:B------:R-:W-:Y:S05]  /*2b10*/  RET.REL.NODEC R2 `(gluon_tcgen05) ;  /* 0xffffffd402387950 */ /* 0x000fea0003c3ffff */
        .weak           $__internal_1_$__cuda_sm10x_tcgen05_guardrail_trap_phase_invalid_during_alloc
        .type           $__internal_1_$__cuda_sm10x_tcgen05_guardrail_trap_phase_invalid_during_alloc,@function
        .size           $__internal_1_$__cuda_sm10x_tcgen05_guardrail_trap_phase_invalid_during_alloc,($__internal_2_$__cuda_sm10x_tcgen05_guardrail_trap_unallocated_columns_being_dealloced - $__internal_1_$__cuda_sm10x_tcgen05_guardrail_trap_phase_invalid_during_alloc)
$__internal_1_$__cuda_sm10x_tcgen05_guardrail_trap_phase_invalid_during_alloc:
[----:B------:R-:W-:Y:S05]  /*2b20*/  BPT.TRAP 0x1 ;  /* 0x000000040000795c */ /* 0x000fea0000300000 */
[----:B------:R-:W-:-:S04]  /*2b30*/  IMAD.MOV.U32 R3, RZ, RZ, 0x0 ;  /* 0x00000000ff037424 */ /* 0x000fc800078e00ff */
[----:B------:R-:W-:Y:S05]  /*2b40*/  RET.REL.NODEC R2 `(gluon_tcgen05) ;  /* 0xffffffd4022c7950 */ /* 0x000fea0003c3ffff */
        .weak           $__internal_2_$__cuda_sm10x_tcgen05_guardrail_trap_unallocated_columns_being_dealloced
        .type           $__internal_2_$__cuda_sm10x_tcgen05_guardrail_trap_unallocated_columns_being_dealloced,@function
        .size           $__internal_2_$__cuda_sm10x_tcgen05_guardrail_trap_unallocated_columns_being_dealloced,(.L_x_81 - $__internal_2_$__cuda_sm10x_tcgen05_guardrail_trap_unallocated_columns_being_dealloced)
$__internal_2_$__cuda_sm10x_tcgen05_guardrail_trap_unallocated_columns_being_dealloced:
[----:B------:R-:W-:Y:S05]  /*2b50*/  BPT.TRAP 0x1 ;  /* 0x000000040000795c */ /* 0x000fea0000300000 */
[----:B------:R-:W-:-:S04]  /*2b60*/  IMAD.MOV.U32 R3, RZ, RZ, 0x0 ;  /* 0x00000000ff037424 */ /* 0x000fc800078e00ff */
[----:B------:R-:W-:Y:S05]  /*2b70*/  RET.REL.NODEC R2 `(gluon_tcgen05) ;  /* 0xffffffd402207950 */ /* 0x000fea0003c3ffff */
.L_x_78:
[----:B------:R-:W-:-:S00]  /*2b80*/  BRA `(.L_x_78) ;  /* 0xfffffffc00fc7947 */ /* 0x000fc0000383ffff */
[----:B------:R-:W-:-:S00]  /*2b90*/  NOP ;  /* 0x0000000000007918 */ /* 0x000fc00000000000 */
        /* <DEDUP_REMOVED lines=14> */
.L_x_81:


//--------------------- .nv.shared.gluon_tcgen05  --------------------------
	.section	.nv.shared.gluon_tcgen05,"aw",@nobits
	.sectionflags	@""
	.align	16
	.zero		1024


//--------------------- .nv.shared.reserved.0     --------------------------
	.section	.nv.shared.reserved.0,"aw",@nobits
	.align	8
	.weak		__nv_reservedSMEM_offset_0_alias
	.size		__nv_reservedSMEM_offset_0_alias, 0, 64
	.other		__nv_reservedSMEM_offset_0_alias,@"STO_CUDA_RESERVED_SHARED STV_DEFAULT"
__nv_reservedSMEM_offset_0_alias:
	.zero		0
.nv.shared.reserved.0:
	.zero		64
	.weak		__nv_reservedSMEM_allocation_phase
	.type		__nv_reservedSMEM_allocation_phase,@object
	.size		__nv_reservedSMEM_allocation_phase,(.L_0 - __nv_reservedSMEM_allocation_phase)
__nv_reservedSMEM_allocation_phase:
	.zero		1
.L_0:
	.zero		7
	.weak		__nv_reservedSMEM_devtool_atexit_pc
	.type		__nv_reservedSMEM_devtool_atexit_pc,@object
	.size		__nv_reservedSMEM_devtool_atexit_pc,(__nv_reservedSMEM_allocation_mask - __nv_reservedSMEM_devtool_atexit_pc)
__nv_reservedSMEM_devtool_atexit_pc:
	.zero		8
	.weak		__nv_reservedSMEM_allocation_mask
	.type		__nv_reservedSMEM_allocation_mask,@object
	.size		__nv_reservedSMEM_allocation_mask,(.L_2 - __nv_reservedSMEM_allocation_mask)
__nv_reservedSMEM_allocation_mask:
	.zero		4
.L_2:


//--------------------- .nv.constant0.gluon_tcgen05 --------------------------
	.section	.nv.constant0.gluon_tcgen05,"a",@progbits
	.sectionflags	@""
	.align	4
.nv.constant0.gluon_tcgen05:
	.zero		976


//--------------------- SYMBOLS --------------------------

	.type		.nv.reservedSmem.offset0,@object
	.size		.nv.reservedSmem.offset0,0x4
	.type		.nv.reservedSmem.cap,@object
	.size		.nv.reservedSmem.cap,0x4
